//
// Generated by NVIDIA NVVM Compiler
//
// Compiler Build ID: CL-36424714
// Cuda compilation tools, release 13.0, V13.0.88
// Based on NVVM 20.0.0
//

.version 9.0
.target sm_100
.address_size 64

	// .globl	_Z21solveJacobiRichardsonPfS_S_S_S_S_i
.global .align 4 .u32 reachedErrorTolerance;

.visible .entry _Z21solveJacobiRichardsonPfS_S_S_S_S_i(
	.param .u64 .ptr .align 1 _Z21solveJacobiRichardsonPfS_S_S_S_S_i_param_0,
	.param .u64 .ptr .align 1 _Z21solveJacobiRichardsonPfS_S_S_S_S_i_param_1,
	.param .u64 .ptr .align 1 _Z21solveJacobiRichardsonPfS_S_S_S_S_i_param_2,
	.param .u64 .ptr .align 1 _Z21solveJacobiRichardsonPfS_S_S_S_S_i_param_3,
	.param .u64 .ptr .align 1 _Z21solveJacobiRichardsonPfS_S_S_S_S_i_param_4,
	.param .u64 .ptr .align 1 _Z21solveJacobiRichardsonPfS_S_S_S_S_i_param_5,
	.param .u32 _Z21solveJacobiRichardsonPfS_S_S_S_S_i_param_6
)
{
	.reg .pred 	%p<127>;
	.reg .b32 	%r<187>;
	.reg .b32 	%f<382>;
	.reg .b64 	%rd<173>;
	.reg .b64 	%fd<2>;

	ld.param.u64 	%rd25, [_Z21solveJacobiRichardsonPfS_S_S_S_S_i_param_0];
	ld.param.u64 	%rd26, [_Z21solveJacobiRichardsonPfS_S_S_S_S_i_param_1];
	ld.param.u64 	%rd27, [_Z21solveJacobiRichardsonPfS_S_S_S_S_i_param_2];
	ld.param.u64 	%rd28, [_Z21solveJacobiRichardsonPfS_S_S_S_S_i_param_3];
	ld.param.u64 	%rd29, [_Z21solveJacobiRichardsonPfS_S_S_S_S_i_param_4];
	ld.param.u64 	%rd30, [_Z21solveJacobiRichardsonPfS_S_S_S_S_i_param_5];
	ld.param.u32 	%r70, [_Z21solveJacobiRichardsonPfS_S_S_S_S_i_param_6];
	cvta.to.global.u64 	%rd1, %rd25;
	cvta.to.global.u64 	%rd2, %rd26;
	cvta.to.global.u64 	%rd3, %rd27;
	cvta.to.global.u64 	%rd4, %rd28;
	cvta.to.global.u64 	%rd5, %rd30;
	cvta.to.global.u64 	%rd6, %rd29;
	mov.u32 	%r163, %tid.x;
	mov.u32 	%r2, %ntid.x;
	setp.ge.s32 	%p1, %r163, %r70;
	@%p1 bra 	$L__BB0_149;
	setp.le.u32 	%p2, %r70, %r2;
	mov.b32 	%r164, 1;
	@%p2 bra 	$L__BB0_5;
	div.u32 	%r72, %r70, %r2;
	max.u32 	%r164, %r72, 1;
	mul.lo.s32 	%r73, %r72, %r2;
	sub.s32 	%r74, %r70, %r73;
	setp.lt.u32 	%p3, %r163, %r74;
	@%p3 bra 	$L__BB0_4;
	sub.s32 	%r75, %r163, %r2;
	mad.lo.s32 	%r163, %r164, %r75, %r70;
	bra.uni 	$L__BB0_5;
$L__BB0_4:
	add.s32 	%r5, %r164, 1;
	mad.lo.s32 	%r163, %r163, %r164, %r163;
	mov.u32 	%r164, %r5;
$L__BB0_5:
	setp.ne.s32 	%p4, %r163, 0;
	@%p4 bra 	$L__BB0_22;
	add.s32 	%r9, %r70, -1;
	and.b32  	%r10, %r70, 7;
	add.s32 	%r11, %r10, -1;
	and.b32  	%r12, %r70, 3;
	and.b32  	%r13, %r70, 2147483640;
	and.b32  	%r14, %r70, 1;
	mov.b32 	%r165, 0;
$L__BB0_7:
	setp.lt.u32 	%p5, %r9, 7;
	mul.lo.s32 	%r16, %r165, %r70;
	add.s32 	%r78, %r16, %r165;
	mul.wide.u32 	%rd31, %r78, 4;
	add.s64 	%rd7, %rd1, %rd31;
	add.s64 	%rd8, %rd3, %rd31;
	mov.b32 	%r168, 0;
	@%p5 bra 	$L__BB0_49;
	mov.b32 	%r166, 0;
$L__BB0_9:
	.pragma "nounroll";
	setp.ne.s32 	%p6, %r165, %r166;
	@%p6 bra 	$L__BB0_26;
	mov.b32 	%r81, 0;
	st.global.u32 	[%rd8], %r81;
	bra.uni 	$L__BB0_27;
$L__BB0_11:
	setp.lt.u32 	%p28, %r9, 7;
	mov.b32 	%r172, 0;
	@%p28 bra 	$L__BB0_14;
	mov.b32 	%r170, 0;
$L__BB0_13:
	.pragma "nounroll";
	cvt.u64.u32 	%rd58, %r170;
	mul.wide.u32 	%rd59, %r170, 4;
	add.s64 	%rd60, %rd2, %rd59;
	ld.global.f32 	%f96, [%rd60];
	mul.lo.s32 	%r112, %r170, %r70;
	add.s32 	%r113, %r112, %r170;
	mul.wide.u32 	%rd61, %r113, 4;
	add.s64 	%rd62, %rd1, %rd61;
	ld.global.f32 	%f97, [%rd62];
	div.rn.f32 	%f98, %f96, %f97;
	add.s64 	%rd63, %rd4, %rd59;
	st.global.f32 	[%rd63], %f98;
	add.s64 	%rd64, %rd6, %rd59;
	st.global.f32 	[%rd64], %f98;
	ld.global.f32 	%f99, [%rd60+4];
	add.s32 	%r114, %r112, %r70;
	cvt.u64.u32 	%rd65, %r114;
	add.s64 	%rd66, %rd65, %rd58;
	shl.b64 	%rd67, %rd66, 2;
	add.s64 	%rd68, %rd1, %rd67;
	ld.global.f32 	%f100, [%rd68+4];
	div.rn.f32 	%f101, %f99, %f100;
	st.global.f32 	[%rd63+4], %f101;
	st.global.f32 	[%rd64+4], %f101;
	ld.global.f32 	%f102, [%rd60+8];
	add.s32 	%r115, %r114, %r70;
	cvt.u64.u32 	%rd69, %r115;
	add.s64 	%rd70, %rd69, %rd58;
	shl.b64 	%rd71, %rd70, 2;
	add.s64 	%rd72, %rd1, %rd71;
	ld.global.f32 	%f103, [%rd72+8];
	div.rn.f32 	%f104, %f102, %f103;
	st.global.f32 	[%rd63+8], %f104;
	st.global.f32 	[%rd64+8], %f104;
	ld.global.f32 	%f105, [%rd60+12];
	add.s32 	%r116, %r115, %r70;
	cvt.u64.u32 	%rd73, %r116;
	add.s64 	%rd74, %rd73, %rd58;
	shl.b64 	%rd75, %rd74, 2;
	add.s64 	%rd76, %rd1, %rd75;
	ld.global.f32 	%f106, [%rd76+12];
	div.rn.f32 	%f107, %f105, %f106;
	st.global.f32 	[%rd63+12], %f107;
	st.global.f32 	[%rd64+12], %f107;
	ld.global.f32 	%f108, [%rd60+16];
	add.s32 	%r117, %r116, %r70;
	cvt.u64.u32 	%rd77, %r117;
	add.s64 	%rd78, %rd77, %rd58;
	shl.b64 	%rd79, %rd78, 2;
	add.s64 	%rd80, %rd1, %rd79;
	ld.global.f32 	%f109, [%rd80+16];
	div.rn.f32 	%f110, %f108, %f109;
	st.global.f32 	[%rd63+16], %f110;
	st.global.f32 	[%rd64+16], %f110;
	ld.global.f32 	%f111, [%rd60+20];
	add.s32 	%r118, %r117, %r70;
	cvt.u64.u32 	%rd81, %r118;
	add.s64 	%rd82, %rd81, %rd58;
	shl.b64 	%rd83, %rd82, 2;
	add.s64 	%rd84, %rd1, %rd83;
	ld.global.f32 	%f112, [%rd84+20];
	div.rn.f32 	%f113, %f111, %f112;
	st.global.f32 	[%rd63+20], %f113;
	st.global.f32 	[%rd64+20], %f113;
	ld.global.f32 	%f114, [%rd60+24];
	add.s32 	%r119, %r118, %r70;
	cvt.u64.u32 	%rd85, %r119;
	add.s64 	%rd86, %rd85, %rd58;
	shl.b64 	%rd87, %rd86, 2;
	add.s64 	%rd88, %rd1, %rd87;
	ld.global.f32 	%f115, [%rd88+24];
	div.rn.f32 	%f116, %f114, %f115;
	st.global.f32 	[%rd63+24], %f116;
	st.global.f32 	[%rd64+24], %f116;
	ld.global.f32 	%f117, [%rd60+28];
	add.s32 	%r120, %r119, %r70;
	cvt.u64.u32 	%rd89, %r120;
	add.s64 	%rd90, %rd89, %rd58;
	shl.b64 	%rd91, %rd90, 2;
	add.s64 	%rd92, %rd1, %rd91;
	ld.global.f32 	%f118, [%rd92+28];
	div.rn.f32 	%f119, %f117, %f118;
	st.global.f32 	[%rd63+28], %f119;
	st.global.f32 	[%rd64+28], %f119;
	add.s32 	%r170, %r170, 8;
	setp.ne.s32 	%p29, %r170, %r13;
	mov.u32 	%r172, %r13;
	@%p29 bra 	$L__BB0_13;
$L__BB0_14:
	setp.eq.s32 	%p30, %r10, 0;
	@%p30 bra 	$L__BB0_22;
	setp.lt.u32 	%p31, %r10, 4;
	@%p31 bra 	$L__BB0_17;
	cvt.u64.u32 	%rd93, %r172;
	mul.wide.u32 	%rd94, %r172, 4;
	add.s64 	%rd95, %rd2, %rd94;
	ld.global.f32 	%f120, [%rd95];
	mul.lo.s32 	%r121, %r172, %r70;
	add.s32 	%r122, %r121, %r172;
	mul.wide.u32 	%rd96, %r122, 4;
	add.s64 	%rd97, %rd1, %rd96;
	ld.global.f32 	%f121, [%rd97];
	div.rn.f32 	%f122, %f120, %f121;
	add.s64 	%rd98, %rd4, %rd94;
	st.global.f32 	[%rd98], %f122;
	add.s64 	%rd99, %rd6, %rd94;
	st.global.f32 	[%rd99], %f122;
	ld.global.f32 	%f123, [%rd95+4];
	add.s32 	%r123, %r121, %r70;
	cvt.u64.u32 	%rd100, %r123;
	add.s64 	%rd101, %rd100, %rd93;
	shl.b64 	%rd102, %rd101, 2;
	add.s64 	%rd103, %rd1, %rd102;
	ld.global.f32 	%f124, [%rd103+4];
	div.rn.f32 	%f125, %f123, %f124;
	st.global.f32 	[%rd98+4], %f125;
	st.global.f32 	[%rd99+4], %f125;
	ld.global.f32 	%f126, [%rd95+8];
	add.s32 	%r124, %r123, %r70;
	cvt.u64.u32 	%rd104, %r124;
	add.s64 	%rd105, %rd104, %rd93;
	shl.b64 	%rd106, %rd105, 2;
	add.s64 	%rd107, %rd1, %rd106;
	ld.global.f32 	%f127, [%rd107+8];
	div.rn.f32 	%f128, %f126, %f127;
	st.global.f32 	[%rd98+8], %f128;
	st.global.f32 	[%rd99+8], %f128;
	ld.global.f32 	%f129, [%rd95+12];
	add.s32 	%r125, %r124, %r70;
	cvt.u64.u32 	%rd108, %r125;
	add.s64 	%rd109, %rd108, %rd93;
	shl.b64 	%rd110, %rd109, 2;
	add.s64 	%rd111, %rd1, %rd110;
	ld.global.f32 	%f130, [%rd111+12];
	div.rn.f32 	%f131, %f129, %f130;
	st.global.f32 	[%rd98+12], %f131;
	st.global.f32 	[%rd99+12], %f131;
	add.s32 	%r172, %r172, 4;
$L__BB0_17:
	setp.eq.s32 	%p32, %r12, 0;
	@%p32 bra 	$L__BB0_22;
	setp.eq.s32 	%p33, %r12, 1;
	@%p33 bra 	$L__BB0_20;
	cvt.u64.u32 	%rd112, %r172;
	mul.wide.u32 	%rd113, %r172, 4;
	add.s64 	%rd114, %rd2, %rd113;
	ld.global.f32 	%f132, [%rd114];
	mul.lo.s32 	%r126, %r172, %r70;
	add.s32 	%r127, %r126, %r172;
	mul.wide.u32 	%rd115, %r127, 4;
	add.s64 	%rd116, %rd1, %rd115;
	ld.global.f32 	%f133, [%rd116];
	div.rn.f32 	%f134, %f132, %f133;
	add.s64 	%rd117, %rd4, %rd113;
	st.global.f32 	[%rd117], %f134;
	add.s64 	%rd118, %rd6, %rd113;
	st.global.f32 	[%rd118], %f134;
	ld.global.f32 	%f135, [%rd114+4];
	add.s32 	%r128, %r126, %r70;
	cvt.u64.u32 	%rd119, %r128;
	add.s64 	%rd120, %rd119, %rd112;
	shl.b64 	%rd121, %rd120, 2;
	add.s64 	%rd122, %rd1, %rd121;
	ld.global.f32 	%f136, [%rd122+4];
	div.rn.f32 	%f137, %f135, %f136;
	st.global.f32 	[%rd117+4], %f137;
	st.global.f32 	[%rd118+4], %f137;
	add.s32 	%r172, %r172, 2;
$L__BB0_20:
	setp.eq.s32 	%p34, %r14, 0;
	@%p34 bra 	$L__BB0_22;
	mul.wide.u32 	%rd123, %r172, 4;
	add.s64 	%rd124, %rd2, %rd123;
	ld.global.f32 	%f138, [%rd124];
	mad.lo.s32 	%r129, %r172, %r70, %r172;
	mul.wide.u32 	%rd125, %r129, 4;
	add.s64 	%rd126, %rd1, %rd125;
	ld.global.f32 	%f139, [%rd126];
	div.rn.f32 	%f140, %f138, %f139;
	add.s64 	%rd127, %rd4, %rd123;
	st.global.f32 	[%rd127], %f140;
	add.s64 	%rd128, %rd6, %rd123;
	st.global.f32 	[%rd128], %f140;
$L__BB0_22:
	mul.wide.s32 	%rd129, %r163, 4;
	add.s64 	%rd13, %rd4, %rd129;
	add.s64 	%rd14, %rd6, %rd129;
	add.s32 	%r32, %r70, -1;
	add.s32 	%r33, %r70, -2;
	add.s32 	%r130, %r70, 7;
	and.b32  	%r131, %r130, 7;
	add.s32 	%r34, %r131, -1;
	add.s32 	%r132, %r70, 3;
	and.b32  	%r35, %r132, 3;
	and.b32  	%r36, %r70, 7;
	and.b32  	%r37, %r70, 3;
	and.b32  	%r38, %r164, 3;
	and.b32  	%r39, %r164, 2147483644;
	and.b32  	%r40, %r70, 2147483640;
	and.b32  	%r41, %r70, 1;
	and.b32  	%r42, %r130, 3;
	and.b32  	%r43, %r132, 1;
	add.s64 	%rd15, %rd14, 8;
$L__BB0_23:
	setp.lt.s32 	%p35, %r164, 1;
	@%p35 bra 	$L__BB0_133;
	setp.lt.u32 	%p36, %r164, 4;
	mov.b32 	%r174, 0;
	@%p36 bra 	$L__BB0_79;
	and.b32  	%r134, %r164, 2147483644;
	neg.s32 	%r180, %r134;
	mov.u64 	%rd172, %rd15;
	mov.u32 	%r181, %r163;
	bra.uni 	$L__BB0_78;
$L__BB0_26:
	add.s32 	%r80, %r166, %r16;
	mul.wide.u32 	%rd32, %r80, 4;
	add.s64 	%rd33, %rd1, %rd32;
	ld.global.f32 	%f51, [%rd33];
	ld.global.f32 	%f52, [%rd7];
	div.rn.f32 	%f53, %f51, %f52;
	add.s64 	%rd34, %rd3, %rd32;
	st.global.f32 	[%rd34], %f53;
$L__BB0_27:
	add.s32 	%r82, %r166, 1;
	setp.eq.s32 	%p7, %r165, %r82;
	cvt.u64.u32 	%rd35, %r16;
	cvt.u64.u32 	%rd36, %r166;
	add.s64 	%rd37, %rd36, %rd35;
	shl.b64 	%rd38, %rd37, 2;
	add.s64 	%rd9, %rd3, %rd38;
	add.s64 	%rd10, %rd1, %rd38;
	@%p7 bra 	$L__BB0_29;
	ld.global.f32 	%f54, [%rd10+4];
	ld.global.f32 	%f55, [%rd7];
	div.rn.f32 	%f56, %f54, %f55;
	st.global.f32 	[%rd9+4], %f56;
	bra.uni 	$L__BB0_30;
$L__BB0_29:
	mov.b32 	%r83, 0;
	st.global.u32 	[%rd8], %r83;
$L__BB0_30:
	add.s32 	%r84, %r166, 2;
	setp.eq.s32 	%p8, %r165, %r84;
	@%p8 bra 	$L__BB0_32;
	ld.global.f32 	%f57, [%rd10+8];
	ld.global.f32 	%f58, [%rd7];
	div.rn.f32 	%f59, %f57, %f58;
	st.global.f32 	[%rd9+8], %f59;
	bra.uni 	$L__BB0_33;
$L__BB0_32:
	mov.b32 	%r85, 0;
	st.global.u32 	[%rd8], %r85;
$L__BB0_33:
	add.s32 	%r86, %r166, 3;
	setp.eq.s32 	%p9, %r165, %r86;
	@%p9 bra 	$L__BB0_35;
	ld.global.f32 	%f60, [%rd10+12];
	ld.global.f32 	%f61, [%rd7];
	div.rn.f32 	%f62, %f60, %f61;
	st.global.f32 	[%rd9+12], %f62;
	bra.uni 	$L__BB0_36;
$L__BB0_35:
	mov.b32 	%r87, 0;
	st.global.u32 	[%rd8], %r87;
$L__BB0_36:
	add.s32 	%r88, %r166, 4;
	setp.eq.s32 	%p10, %r165, %r88;
	@%p10 bra 	$L__BB0_38;
	ld.global.f32 	%f63, [%rd10+16];
	ld.global.f32 	%f64, [%rd7];
	div.rn.f32 	%f65, %f63, %f64;
	st.global.f32 	[%rd9+16], %f65;
	bra.uni 	$L__BB0_39;
$L__BB0_38:
	mov.b32 	%r89, 0;
	st.global.u32 	[%rd8], %r89;
$L__BB0_39:
	add.s32 	%r90, %r166, 5;
	setp.eq.s32 	%p11, %r165, %r90;
	@%p11 bra 	$L__BB0_41;
	ld.global.f32 	%f66, [%rd10+20];
	ld.global.f32 	%f67, [%rd7];
	div.rn.f32 	%f68, %f66, %f67;
	st.global.f32 	[%rd9+20], %f68;
	bra.uni 	$L__BB0_42;
$L__BB0_41:
	mov.b32 	%r91, 0;
	st.global.u32 	[%rd8], %r91;
$L__BB0_42:
	add.s32 	%r92, %r166, 6;
	setp.eq.s32 	%p12, %r165, %r92;
	@%p12 bra 	$L__BB0_44;
	ld.global.f32 	%f69, [%rd10+24];
	ld.global.f32 	%f70, [%rd7];
	div.rn.f32 	%f71, %f69, %f70;
	st.global.f32 	[%rd9+24], %f71;
	bra.uni 	$L__BB0_45;
$L__BB0_44:
	mov.b32 	%r93, 0;
	st.global.u32 	[%rd8], %r93;
$L__BB0_45:
	add.s32 	%r94, %r166, 7;
	setp.eq.s32 	%p13, %r165, %r94;
	@%p13 bra 	$L__BB0_47;
	ld.global.f32 	%f72, [%rd10+28];
	ld.global.f32 	%f73, [%rd7];
	div.rn.f32 	%f74, %f72, %f73;
	st.global.f32 	[%rd9+28], %f74;
	bra.uni 	$L__BB0_48;
$L__BB0_47:
	mov.b32 	%r95, 0;
	st.global.u32 	[%rd8], %r95;
$L__BB0_48:
	add.s32 	%r166, %r166, 8;
	setp.ne.s32 	%p14, %r166, %r13;
	mov.u32 	%r168, %r13;
	@%p14 bra 	$L__BB0_9;
$L__BB0_49:
	setp.eq.s32 	%p15, %r10, 0;
	@%p15 bra 	$L__BB0_77;
	setp.lt.u32 	%p16, %r11, 3;
	@%p16 bra 	$L__BB0_64;
	setp.eq.s32 	%p17, %r165, %r168;
	@%p17 bra 	$L__BB0_53;
	add.s32 	%r96, %r168, %r16;
	mul.wide.u32 	%rd39, %r96, 4;
	add.s64 	%rd40, %rd1, %rd39;
	ld.global.f32 	%f75, [%rd40];
	ld.global.f32 	%f76, [%rd7];
	div.rn.f32 	%f77, %f75, %f76;
	add.s64 	%rd41, %rd3, %rd39;
	st.global.f32 	[%rd41], %f77;
	bra.uni 	$L__BB0_54;
$L__BB0_53:
	mov.b32 	%r97, 0;
	st.global.u32 	[%rd8], %r97;
$L__BB0_54:
	add.s32 	%r98, %r168, 1;
	setp.eq.s32 	%p18, %r165, %r98;
	cvt.u64.u32 	%rd42, %r16;
	cvt.u64.u32 	%rd43, %r168;
	add.s64 	%rd44, %rd43, %rd42;
	shl.b64 	%rd45, %rd44, 2;
	add.s64 	%rd11, %rd3, %rd45;
	add.s64 	%rd12, %rd1, %rd45;
	@%p18 bra 	$L__BB0_56;
	ld.global.f32 	%f78, [%rd12+4];
	ld.global.f32 	%f79, [%rd7];
	div.rn.f32 	%f80, %f78, %f79;
	st.global.f32 	[%rd11+4], %f80;
	bra.uni 	$L__BB0_57;
$L__BB0_56:
	mov.b32 	%r99, 0;
	st.global.u32 	[%rd8], %r99;
$L__BB0_57:
	add.s32 	%r100, %r168, 2;
	setp.eq.s32 	%p19, %r165, %r100;
	@%p19 bra 	$L__BB0_59;
	ld.global.f32 	%f81, [%rd12+8];
	ld.global.f32 	%f82, [%rd7];
	div.rn.f32 	%f83, %f81, %f82;
	st.global.f32 	[%rd11+8], %f83;
	bra.uni 	$L__BB0_60;
$L__BB0_59:
	mov.b32 	%r101, 0;
	st.global.u32 	[%rd8], %r101;
$L__BB0_60:
	add.s32 	%r102, %r168, 3;
	setp.eq.s32 	%p20, %r165, %r102;
	@%p20 bra 	$L__BB0_62;
	ld.global.f32 	%f84, [%rd12+12];
	ld.global.f32 	%f85, [%rd7];
	div.rn.f32 	%f86, %f84, %f85;
	st.global.f32 	[%rd11+12], %f86;
	bra.uni 	$L__BB0_63;
$L__BB0_62:
	mov.b32 	%r103, 0;
	st.global.u32 	[%rd8], %r103;
$L__BB0_63:
	add.s32 	%r168, %r168, 4;
$L__BB0_64:
	setp.eq.s32 	%p21, %r12, 0;
	@%p21 bra 	$L__BB0_77;
	setp.eq.s32 	%p22, %r12, 1;
	@%p22 bra 	$L__BB0_73;
	setp.eq.s32 	%p23, %r165, %r168;
	@%p23 bra 	$L__BB0_68;
	add.s32 	%r104, %r168, %r16;
	mul.wide.u32 	%rd46, %r104, 4;
	add.s64 	%rd47, %rd1, %rd46;
	ld.global.f32 	%f87, [%rd47];
	ld.global.f32 	%f88, [%rd7];
	div.rn.f32 	%f89, %f87, %f88;
	add.s64 	%rd48, %rd3, %rd46;
	st.global.f32 	[%rd48], %f89;
	bra.uni 	$L__BB0_69;
$L__BB0_68:
	mov.b32 	%r105, 0;
	st.global.u32 	[%rd8], %r105;
$L__BB0_69:
	add.s32 	%r106, %r168, 1;
	setp.eq.s32 	%p24, %r165, %r106;
	@%p24 bra 	$L__BB0_71;
	cvt.u64.u32 	%rd49, %r16;
	cvt.u64.u32 	%rd50, %r168;
	add.s64 	%rd51, %rd50, %rd49;
	shl.b64 	%rd52, %rd51, 2;
	add.s64 	%rd53, %rd1, %rd52;
	ld.global.f32 	%f90, [%rd53+4];
	ld.global.f32 	%f91, [%rd7];
	div.rn.f32 	%f92, %f90, %f91;
	add.s64 	%rd54, %rd3, %rd52;
	st.global.f32 	[%rd54+4], %f92;
	bra.uni 	$L__BB0_72;
$L__BB0_71:
	mov.b32 	%r107, 0;
	st.global.u32 	[%rd8], %r107;
$L__BB0_72:
	add.s32 	%r168, %r168, 2;
$L__BB0_73:
	setp.eq.s32 	%p25, %r14, 0;
	@%p25 bra 	$L__BB0_77;
	setp.eq.s32 	%p26, %r165, %r168;
	@%p26 bra 	$L__BB0_76;
	add.s32 	%r108, %r168, %r16;
	mul.wide.u32 	%rd55, %r108, 4;
	add.s64 	%rd56, %rd1, %rd55;
	ld.global.f32 	%f93, [%rd56];
	ld.global.f32 	%f94, [%rd7];
	div.rn.f32 	%f95, %f93, %f94;
	add.s64 	%rd57, %rd3, %rd55;
	st.global.f32 	[%rd57], %f95;
	bra.uni 	$L__BB0_77;
$L__BB0_76:
	mov.b32 	%r109, 0;
	st.global.u32 	[%rd8], %r109;
$L__BB0_77:
	add.s32 	%r165, %r165, 1;
	setp.eq.s32 	%p27, %r165, %r70;
	@%p27 bra 	$L__BB0_11;
	bra.uni 	$L__BB0_7;
$L__BB0_78:
	mul.wide.s32 	%rd130, %r181, 4;
	add.s64 	%rd131, %rd5, %rd130;
	ld.global.f32 	%f141, [%rd172+-8];
	st.global.f32 	[%rd131], %f141;
	ld.global.f32 	%f142, [%rd172+-4];
	st.global.f32 	[%rd131+4], %f142;
	ld.global.f32 	%f143, [%rd172];
	st.global.f32 	[%rd131+8], %f143;
	ld.global.f32 	%f144, [%rd172+4];
	st.global.f32 	[%rd131+12], %f144;
	add.s32 	%r181, %r181, 4;
	add.s32 	%r180, %r180, 4;
	add.s64 	%rd172, %rd172, 16;
	setp.eq.s32 	%p37, %r180, 0;
	mov.u32 	%r174, %r39;
	@%p37 bra 	$L__BB0_79;
	bra.uni 	$L__BB0_78;
$L__BB0_79:
	setp.eq.s32 	%p38, %r38, 0;
	@%p38 bra 	$L__BB0_83;
	setp.eq.s32 	%p39, %r38, 1;
	add.s32 	%r135, %r174, %r163;
	mul.wide.u32 	%rd132, %r174, 4;
	add.s64 	%rd16, %rd14, %rd132;
	ld.global.f32 	%f145, [%rd16];
	mul.wide.s32 	%rd133, %r135, 4;
	add.s64 	%rd17, %rd5, %rd133;
	st.global.f32 	[%rd17], %f145;
	@%p39 bra 	$L__BB0_83;
	setp.eq.s32 	%p40, %r38, 2;
	ld.global.f32 	%f146, [%rd16+4];
	st.global.f32 	[%rd17+4], %f146;
	@%p40 bra 	$L__BB0_83;
	ld.global.f32 	%f147, [%rd16+8];
	st.global.f32 	[%rd17+8], %f147;
$L__BB0_83:
	setp.lt.s32 	%p41, %r70, 1;
	@%p41 bra 	$L__BB0_126;
	mov.b32 	%r175, 0;
$L__BB0_85:
	setp.lt.u32 	%p47, %r32, 7;
	add.s32 	%r47, %r175, %r163;
	mul.lo.s32 	%r48, %r47, %r70;
	mov.b32 	%r178, 0;
	mov.f32 	%f353, 0f00000000;
	@%p47 bra 	$L__BB0_104;
	mov.b32 	%r176, 0;
	mov.f32 	%f353, 0f00000000;
$L__BB0_87:
	.pragma "nounroll";
	setp.eq.s32 	%p48, %r47, %r176;
	mul.wide.u32 	%rd134, %r176, 4;
	add.s64 	%rd18, %rd5, %rd134;
	@%p48 bra 	$L__BB0_89;
	add.s32 	%r140, %r176, %r48;
	mul.wide.s32 	%rd135, %r140, 4;
	add.s64 	%rd136, %rd3, %rd135;
	ld.global.f32 	%f165, [%rd136];
	ld.global.f32 	%f166, [%rd18];
	mul.f32 	%f167, %f165, %f166;
	sub.f32 	%f353, %f353, %f167;
$L__BB0_89:
	add.s32 	%r141, %r176, 1;
	setp.eq.s32 	%p49, %r47, %r141;
	cvt.s64.s32 	%rd137, %r48;
	cvt.s64.s32 	%rd138, %r176;
	add.s64 	%rd139, %rd138, %rd137;
	shl.b64 	%rd140, %rd139, 2;
	add.s64 	%rd19, %rd3, %rd140;
	@%p49 bra 	$L__BB0_91;
	ld.global.f32 	%f168, [%rd19+4];
	ld.global.f32 	%f169, [%rd18+4];
	mul.f32 	%f170, %f168, %f169;
	sub.f32 	%f353, %f353, %f170;
$L__BB0_91:
	add.s32 	%r142, %r176, 2;
	setp.eq.s32 	%p50, %r47, %r142;
	@%p50 bra 	$L__BB0_93;
	ld.global.f32 	%f171, [%rd19+8];
	ld.global.f32 	%f172, [%rd18+8];
	mul.f32 	%f173, %f171, %f172;
	sub.f32 	%f353, %f353, %f173;
$L__BB0_93:
	add.s32 	%r143, %r176, 3;
	setp.eq.s32 	%p51, %r47, %r143;
	@%p51 bra 	$L__BB0_95;
	ld.global.f32 	%f174, [%rd19+12];
	ld.global.f32 	%f175, [%rd18+12];
	mul.f32 	%f176, %f174, %f175;
	sub.f32 	%f353, %f353, %f176;
$L__BB0_95:
	add.s32 	%r144, %r176, 4;
	setp.eq.s32 	%p52, %r47, %r144;
	@%p52 bra 	$L__BB0_97;
	ld.global.f32 	%f177, [%rd19+16];
	ld.global.f32 	%f178, [%rd18+16];
	mul.f32 	%f179, %f177, %f178;
	sub.f32 	%f353, %f353, %f179;
$L__BB0_97:
	add.s32 	%r145, %r176, 5;
	setp.eq.s32 	%p53, %r47, %r145;
	@%p53 bra 	$L__BB0_99;
	ld.global.f32 	%f180, [%rd19+20];
	ld.global.f32 	%f181, [%rd18+20];
	mul.f32 	%f182, %f180, %f181;
	sub.f32 	%f353, %f353, %f182;
$L__BB0_99:
	add.s32 	%r146, %r176, 6;
	setp.eq.s32 	%p54, %r47, %r146;
	@%p54 bra 	$L__BB0_101;
	ld.global.f32 	%f183, [%rd19+24];
	ld.global.f32 	%f184, [%rd18+24];
	mul.f32 	%f185, %f183, %f184;
	sub.f32 	%f353, %f353, %f185;
$L__BB0_101:
	add.s32 	%r147, %r176, 7;
	setp.eq.s32 	%p55, %r47, %r147;
	@%p55 bra 	$L__BB0_103;
	ld.global.f32 	%f186, [%rd19+28];
	ld.global.f32 	%f187, [%rd18+28];
	mul.f32 	%f188, %f186, %f187;
	sub.f32 	%f353, %f353, %f188;
$L__BB0_103:
	add.s32 	%r176, %r176, 8;
	setp.ne.s32 	%p56, %r176, %r40;
	mov.u32 	%r178, %r40;
	@%p56 bra 	$L__BB0_87;
$L__BB0_104:
	setp.eq.s32 	%p57, %r36, 0;
	@%p57 bra 	$L__BB0_125;
	add.s32 	%r148, %r36, -1;
	setp.lt.u32 	%p58, %r148, 3;
	@%p58 bra 	$L__BB0_115;
	setp.eq.s32 	%p59, %r47, %r178;
	mul.wide.u32 	%rd141, %r178, 4;
	add.s64 	%rd20, %rd5, %rd141;
	@%p59 bra 	$L__BB0_108;
	add.s32 	%r149, %r178, %r48;
	mul.wide.s32 	%rd142, %r149, 4;
	add.s64 	%rd143, %rd3, %rd142;
	ld.global.f32 	%f190, [%rd143];
	ld.global.f32 	%f191, [%rd20];
	mul.f32 	%f192, %f190, %f191;
	sub.f32 	%f353, %f353, %f192;
$L__BB0_108:
	add.s32 	%r150, %r178, 1;
	setp.eq.s32 	%p60, %r47, %r150;
	cvt.s64.s32 	%rd144, %r48;
	cvt.u64.u32 	%rd145, %r178;
	add.s64 	%rd146, %rd145, %rd144;
	shl.b64 	%rd147, %rd146, 2;
	add.s64 	%rd21, %rd3, %rd147;
	@%p60 bra 	$L__BB0_110;
	ld.global.f32 	%f193, [%rd21+4];
	ld.global.f32 	%f194, [%rd20+4];
	mul.f32 	%f195, %f193, %f194;
	sub.f32 	%f353, %f353, %f195;
$L__BB0_110:
	add.s32 	%r151, %r178, 2;
	setp.eq.s32 	%p61, %r47, %r151;
	@%p61 bra 	$L__BB0_112;
	ld.global.f32 	%f196, [%rd21+8];
	ld.global.f32 	%f197, [%rd20+8];
	mul.f32 	%f198, %f196, %f197;
	sub.f32 	%f353, %f353, %f198;
$L__BB0_112:
	add.s32 	%r152, %r178, 3;
	setp.eq.s32 	%p62, %r47, %r152;
	@%p62 bra 	$L__BB0_114;
	ld.global.f32 	%f199, [%rd21+12];
	ld.global.f32 	%f200, [%rd20+12];
	mul.f32 	%f201, %f199, %f200;
	sub.f32 	%f353, %f353, %f201;
$L__BB0_114:
	add.s32 	%r178, %r178, 4;
$L__BB0_115:
	setp.eq.s32 	%p63, %r37, 0;
	@%p63 bra 	$L__BB0_125;
	setp.eq.s32 	%p64, %r37, 1;
	@%p64 bra 	$L__BB0_122;
	setp.eq.s32 	%p65, %r47, %r178;
	mul.wide.u32 	%rd148, %r178, 4;
	add.s64 	%rd22, %rd5, %rd148;
	@%p65 bra 	$L__BB0_119;
	add.s32 	%r153, %r178, %r48;
	mul.wide.s32 	%rd149, %r153, 4;
	add.s64 	%rd150, %rd3, %rd149;
	ld.global.f32 	%f203, [%rd150];
	ld.global.f32 	%f204, [%rd22];
	mul.f32 	%f205, %f203, %f204;
	sub.f32 	%f353, %f353, %f205;
$L__BB0_119:
	add.s32 	%r154, %r178, 1;
	setp.eq.s32 	%p66, %r47, %r154;
	@%p66 bra 	$L__BB0_121;
	cvt.s64.s32 	%rd151, %r48;
	cvt.s64.s32 	%rd152, %r178;
	add.s64 	%rd153, %rd152, %rd151;
	shl.b64 	%rd154, %rd153, 2;
	add.s64 	%rd155, %rd3, %rd154;
	ld.global.f32 	%f206, [%rd155+4];
	ld.global.f32 	%f207, [%rd22+4];
	mul.f32 	%f208, %f206, %f207;
	sub.f32 	%f353, %f353, %f208;
$L__BB0_121:
	add.s32 	%r178, %r178, 2;
$L__BB0_122:
	setp.eq.s32 	%p67, %r41, 0;
	@%p67 bra 	$L__BB0_125;
	setp.eq.s32 	%p68, %r47, %r178;
	@%p68 bra 	$L__BB0_125;
	add.s32 	%r155, %r178, %r48;
	mul.wide.s32 	%rd156, %r155, 4;
	add.s64 	%rd157, %rd3, %rd156;
	ld.global.f32 	%f209, [%rd157];
	mul.wide.u32 	%rd158, %r178, 4;
	add.s64 	%rd159, %rd5, %rd158;
	ld.global.f32 	%f210, [%rd159];
	mul.f32 	%f211, %f209, %f210;
	sub.f32 	%f353, %f353, %f211;
$L__BB0_125:
	ld.global.f32 	%f212, [%rd13];
	add.f32 	%f213, %f353, %f212;
	st.global.f32 	[%rd14], %f213;
	add.s32 	%r175, %r175, 1;
	setp.eq.s32 	%p69, %r175, %r164;
	@%p69 bra 	$L__BB0_133;
	bra.uni 	$L__BB0_85;
$L__BB0_126:
	@%p36 bra 	$L__BB0_129;
	mov.b32 	%r182, 0;
$L__BB0_128:
	ld.global.f32 	%f148, [%rd13];
	add.f32 	%f149, %f148, 0f00000000;
	st.global.f32 	[%rd14], %f149;
	ld.global.f32 	%f150, [%rd13];
	add.f32 	%f151, %f150, 0f00000000;
	st.global.f32 	[%rd14], %f151;
	ld.global.f32 	%f152, [%rd13];
	add.f32 	%f153, %f152, 0f00000000;
	st.global.f32 	[%rd14], %f153;
	ld.global.f32 	%f154, [%rd13];
	add.f32 	%f155, %f154, 0f00000000;
	st.global.f32 	[%rd14], %f155;
	add.s32 	%r182, %r182, 4;
	setp.ne.s32 	%p43, %r182, %r39;
	@%p43 bra 	$L__BB0_128;
$L__BB0_129:
	@%p38 bra 	$L__BB0_133;
	setp.eq.s32 	%p45, %r38, 1;
	ld.global.f32 	%f156, [%rd13];
	add.f32 	%f157, %f156, 0f00000000;
	st.global.f32 	[%rd14], %f157;
	@%p45 bra 	$L__BB0_133;
	setp.eq.s32 	%p46, %r38, 2;
	ld.global.f32 	%f158, [%rd13];
	add.f32 	%f159, %f158, 0f00000000;
	st.global.f32 	[%rd14], %f159;
	@%p46 bra 	$L__BB0_133;
	ld.global.f32 	%f160, [%rd13];
	add.f32 	%f161, %f160, 0f00000000;
	st.global.f32 	[%rd14], %f161;
$L__BB0_133:
	setp.ne.s32 	%p70, %r163, 0;
	bar.sync 	0;
	@%p70 bra 	$L__BB0_148;
	setp.lt.s32 	%p71, %r70, 2;
	ld.global.f32 	%f214, [%rd6];
	ld.global.f32 	%f215, [%rd5];
	sub.f32 	%f216, %f214, %f215;
	setp.lt.f32 	%p72, %f216, 0f00000000;
	neg.f32 	%f217, %f216;
	selp.f32 	%f381, %f217, %f216, %p72;
	@%p71 bra 	$L__BB0_146;
	setp.lt.u32 	%p73, %r33, 7;
	mov.b32 	%r185, 1;
	@%p73 bra 	$L__BB0_138;
	mov.b32 	%r183, 1;
$L__BB0_137:
	.pragma "nounroll";
	mul.wide.u32 	%rd160, %r183, 4;
	add.s64 	%rd161, %rd6, %rd160;
	ld.global.f32 	%f219, [%rd161];
	add.s64 	%rd162, %rd5, %rd160;
	ld.global.f32 	%f220, [%rd162];
	sub.f32 	%f221, %f219, %f220;
	setp.lt.f32 	%p74, %f221, 0f00000000;
	neg.f32 	%f222, %f221;
	selp.f32 	%f223, %f222, %f221, %p74;
	setp.lt.f32 	%p75, %f219, 0f00000000;
	neg.f32 	%f224, %f219;
	selp.f32 	%f225, %f224, %f219, %p75;
	div.rn.f32 	%f226, %f223, %f225;
	setp.gt.f32 	%p76, %f226, %f381;
	selp.f32 	%f227, %f226, %f381, %p76;
	ld.global.f32 	%f228, [%rd161+4];
	ld.global.f32 	%f229, [%rd162+4];
	sub.f32 	%f230, %f228, %f229;
	setp.lt.f32 	%p77, %f230, 0f00000000;
	neg.f32 	%f231, %f230;
	selp.f32 	%f232, %f231, %f230, %p77;
	setp.lt.f32 	%p78, %f228, 0f00000000;
	neg.f32 	%f233, %f228;
	selp.f32 	%f234, %f233, %f228, %p78;
	div.rn.f32 	%f235, %f232, %f234;
	setp.gt.f32 	%p79, %f235, %f227;
	selp.f32 	%f236, %f235, %f227, %p79;
	ld.global.f32 	%f237, [%rd161+8];
	ld.global.f32 	%f238, [%rd162+8];
	sub.f32 	%f239, %f237, %f238;
	setp.lt.f32 	%p80, %f239, 0f00000000;
	neg.f32 	%f240, %f239;
	selp.f32 	%f241, %f240, %f239, %p80;
	setp.lt.f32 	%p81, %f237, 0f00000000;
	neg.f32 	%f242, %f237;
	selp.f32 	%f243, %f242, %f237, %p81;
	div.rn.f32 	%f244, %f241, %f243;
	setp.gt.f32 	%p82, %f244, %f236;
	selp.f32 	%f245, %f244, %f236, %p82;
	ld.global.f32 	%f246, [%rd161+12];
	ld.global.f32 	%f247, [%rd162+12];
	sub.f32 	%f248, %f246, %f247;
	setp.lt.f32 	%p83, %f248, 0f00000000;
	neg.f32 	%f249, %f248;
	selp.f32 	%f250, %f249, %f248, %p83;
	setp.lt.f32 	%p84, %f246, 0f00000000;
	neg.f32 	%f251, %f246;
	selp.f32 	%f252, %f251, %f246, %p84;
	div.rn.f32 	%f253, %f250, %f252;
	setp.gt.f32 	%p85, %f253, %f245;
	selp.f32 	%f254, %f253, %f245, %p85;
	ld.global.f32 	%f255, [%rd161+16];
	ld.global.f32 	%f256, [%rd162+16];
	sub.f32 	%f257, %f255, %f256;
	setp.lt.f32 	%p86, %f257, 0f00000000;
	neg.f32 	%f258, %f257;
	selp.f32 	%f259, %f258, %f257, %p86;
	setp.lt.f32 	%p87, %f255, 0f00000000;
	neg.f32 	%f260, %f255;
	selp.f32 	%f261, %f260, %f255, %p87;
	div.rn.f32 	%f262, %f259, %f261;
	setp.gt.f32 	%p88, %f262, %f254;
	selp.f32 	%f263, %f262, %f254, %p88;
	ld.global.f32 	%f264, [%rd161+20];
	ld.global.f32 	%f265, [%rd162+20];
	sub.f32 	%f266, %f264, %f265;
	setp.lt.f32 	%p89, %f266, 0f00000000;
	neg.f32 	%f267, %f266;
	selp.f32 	%f268, %f267, %f266, %p89;
	setp.lt.f32 	%p90, %f264, 0f00000000;
	neg.f32 	%f269, %f264;
	selp.f32 	%f270, %f269, %f264, %p90;
	div.rn.f32 	%f271, %f268, %f270;
	setp.gt.f32 	%p91, %f271, %f263;
	selp.f32 	%f272, %f271, %f263, %p91;
	ld.global.f32 	%f273, [%rd161+24];
	ld.global.f32 	%f274, [%rd162+24];
	sub.f32 	%f275, %f273, %f274;
	setp.lt.f32 	%p92, %f275, 0f00000000;
	neg.f32 	%f276, %f275;
	selp.f32 	%f277, %f276, %f275, %p92;
	setp.lt.f32 	%p93, %f273, 0f00000000;
	neg.f32 	%f278, %f273;
	selp.f32 	%f279, %f278, %f273, %p93;
	div.rn.f32 	%f280, %f277, %f279;
	setp.gt.f32 	%p94, %f280, %f272;
	selp.f32 	%f281, %f280, %f272, %p94;
	ld.global.f32 	%f282, [%rd161+28];
	ld.global.f32 	%f283, [%rd162+28];
	sub.f32 	%f284, %f282, %f283;
	setp.lt.f32 	%p95, %f284, 0f00000000;
	neg.f32 	%f285, %f284;
	selp.f32 	%f286, %f285, %f284, %p95;
	setp.lt.f32 	%p96, %f282, 0f00000000;
	neg.f32 	%f287, %f282;
	selp.f32 	%f288, %f287, %f282, %p96;
	div.rn.f32 	%f289, %f286, %f288;
	setp.gt.f32 	%p97, %f289, %f281;
	selp.f32 	%f381, %f289, %f281, %p97;
	add.s32 	%r185, %r183, 8;
	add.s32 	%r158, %r183, 7;
	and.b32  	%r159, %r32, -8;
	setp.ne.s32 	%p98, %r158, %r159;
	mov.u32 	%r183, %r185;
	@%p98 bra 	$L__BB0_137;
$L__BB0_138:
	and.b32  	%r160, %r32, 7;
	setp.eq.s32 	%p99, %r160, 0;
	@%p99 bra 	$L__BB0_146;
	setp.lt.u32 	%p100, %r34, 3;
	@%p100 bra 	$L__BB0_141;
	mul.wide.u32 	%rd163, %r185, 4;
	add.s64 	%rd164, %rd6, %rd163;
	ld.global.f32 	%f291, [%rd164];
	add.s64 	%rd165, %rd5, %rd163;
	ld.global.f32 	%f292, [%rd165];
	sub.f32 	%f293, %f291, %f292;
	setp.lt.f32 	%p101, %f293, 0f00000000;
	neg.f32 	%f294, %f293;
	selp.f32 	%f295, %f294, %f293, %p101;
	setp.lt.f32 	%p102, %f291, 0f00000000;
	neg.f32 	%f296, %f291;
	selp.f32 	%f297, %f296, %f291, %p102;
	div.rn.f32 	%f298, %f295, %f297;
	setp.gt.f32 	%p103, %f298, %f381;
	selp.f32 	%f299, %f298, %f381, %p103;
	ld.global.f32 	%f300, [%rd164+4];
	ld.global.f32 	%f301, [%rd165+4];
	sub.f32 	%f302, %f300, %f301;
	setp.lt.f32 	%p104, %f302, 0f00000000;
	neg.f32 	%f303, %f302;
	selp.f32 	%f304, %f303, %f302, %p104;
	setp.lt.f32 	%p105, %f300, 0f00000000;
	neg.f32 	%f305, %f300;
	selp.f32 	%f306, %f305, %f300, %p105;
	div.rn.f32 	%f307, %f304, %f306;
	setp.gt.f32 	%p106, %f307, %f299;
	selp.f32 	%f308, %f307, %f299, %p106;
	ld.global.f32 	%f309, [%rd164+8];
	ld.global.f32 	%f310, [%rd165+8];
	sub.f32 	%f311, %f309, %f310;
	setp.lt.f32 	%p107, %f311, 0f00000000;
	neg.f32 	%f312, %f311;
	selp.f32 	%f313, %f312, %f311, %p107;
	setp.lt.f32 	%p108, %f309, 0f00000000;
	neg.f32 	%f314, %f309;
	selp.f32 	%f315, %f314, %f309, %p108;
	div.rn.f32 	%f316, %f313, %f315;
	setp.gt.f32 	%p109, %f316, %f308;
	selp.f32 	%f317, %f316, %f308, %p109;
	ld.global.f32 	%f318, [%rd164+12];
	ld.global.f32 	%f319, [%rd165+12];
	sub.f32 	%f320, %f318, %f319;
	setp.lt.f32 	%p110, %f320, 0f00000000;
	neg.f32 	%f321, %f320;
	selp.f32 	%f322, %f321, %f320, %p110;
	setp.lt.f32 	%p111, %f318, 0f00000000;
	neg.f32 	%f323, %f318;
	selp.f32 	%f324, %f323, %f318, %p111;
	div.rn.f32 	%f325, %f322, %f324;
	setp.gt.f32 	%p112, %f325, %f317;
	selp.f32 	%f381, %f325, %f317, %p112;
	add.s32 	%r185, %r185, 4;
$L__BB0_141:
	setp.eq.s32 	%p113, %r42, 0;
	@%p113 bra 	$L__BB0_146;
	setp.eq.s32 	%p114, %r35, 1;
	@%p114 bra 	$L__BB0_144;
	mul.wide.u32 	%rd166, %r185, 4;
	add.s64 	%rd167, %rd6, %rd166;
	ld.global.f32 	%f327, [%rd167];
	add.s64 	%rd168, %rd5, %rd166;
	ld.global.f32 	%f328, [%rd168];
	sub.f32 	%f329, %f327, %f328;
	setp.lt.f32 	%p115, %f329, 0f00000000;
	neg.f32 	%f330, %f329;
	selp.f32 	%f331, %f330, %f329, %p115;
	setp.lt.f32 	%p116, %f327, 0f00000000;
	neg.f32 	%f332, %f327;
	selp.f32 	%f333, %f332, %f327, %p116;
	div.rn.f32 	%f334, %f331, %f333;
	setp.gt.f32 	%p117, %f334, %f381;
	selp.f32 	%f335, %f334, %f381, %p117;
	ld.global.f32 	%f336, [%rd167+4];
	ld.global.f32 	%f337, [%rd168+4];
	sub.f32 	%f338, %f336, %f337;
	setp.lt.f32 	%p118, %f338, 0f00000000;
	neg.f32 	%f339, %f338;
	selp.f32 	%f340, %f339, %f338, %p118;
	setp.lt.f32 	%p119, %f336, 0f00000000;
	neg.f32 	%f341, %f336;
	selp.f32 	%f342, %f341, %f336, %p119;
	div.rn.f32 	%f343, %f340, %f342;
	setp.gt.f32 	%p120, %f343, %f335;
	selp.f32 	%f381, %f343, %f335, %p120;
	add.s32 	%r185, %r185, 2;
$L__BB0_144:
	setp.eq.s32 	%p121, %r43, 0;
	@%p121 bra 	$L__BB0_146;
	mul.wide.u32 	%rd169, %r185, 4;
	add.s64 	%rd170, %rd6, %rd169;
	ld.global.f32 	%f344, [%rd170];
	add.s64 	%rd171, %rd5, %rd169;
	ld.global.f32 	%f345, [%rd171];
	sub.f32 	%f346, %f344, %f345;
	setp.lt.f32 	%p122, %f346, 0f00000000;
	neg.f32 	%f347, %f346;
	selp.f32 	%f348, %f347, %f346, %p122;
	setp.lt.f32 	%p123, %f344, 0f00000000;
	neg.f32 	%f349, %f344;
	selp.f32 	%f350, %f349, %f344, %p123;
	div.rn.f32 	%f351, %f348, %f350;
	setp.gt.f32 	%p124, %f351, %f381;
	selp.f32 	%f381, %f351, %f381, %p124;
$L__BB0_146:
	cvt.f64.f32 	%fd1, %f381;
	setp.geu.f64 	%p125, %fd1, 0d3F1A36E2EB1C432D;
	@%p125 bra 	$L__BB0_148;
	mov.b32 	%r161, 1;
	st.global.u32 	[reachedErrorTolerance], %r161;
$L__BB0_148:
	ld.global.u32 	%r162, [reachedErrorTolerance];
	setp.eq.s32 	%p126, %r162, 0;
	@%p126 bra 	$L__BB0_23;
$L__BB0_149:
	ret;

}


// ===== COMPILED SASS (sm_100) =====

	.target	sm_100

	.elftype	@"ET_EXEC"


//--------------------- .note.nv.tkinfo           --------------------------
	.section	.note.nv.tkinfo,"",@"SHT_NOTE"
	.sectionflags	@"SHF_NOTE_NV_TKINFO"
	.tkinfo
        /*0018*/ 	.word	0x00000002
        /*0030*/ 	.string	""
        /*0030*/ 	.string	"ptxas"
        /*0030*/ 	.string	"Cuda compilation tools, release 13.0, V13.0.88"
        /*0030*/ 	.string	"Build cuda_13.0.r13.0/compiler.36424714_0"
        /*0030*/ 	.string	"-arch sm_100 -m 64 "



//--------------------- .note.nv.cuinfo           --------------------------
	.section	.note.nv.cuinfo,"",@"SHT_NOTE"
	.sectionflags	@"SHF_NOTE_NV_CUINFO"
        /*0018*/ 	.short	0x0002
        /*001a*/ 	.short	0x0064
        /*001c*/ 	.short	0x0082
	.zero		2


//--------------------- .nv.info                  --------------------------
	.section	.nv.info,"",@"SHT_CUDA_INFO"
	.align	4


	//----- nvinfo : EIATTR_REGCOUNT
	.align		4
        /*0000*/ 	.byte	0x04, 0x2f
        /*0002*/ 	.short	(.L_2 - .L_1)
	.align		4
.L_1:
        /*0004*/ 	.word	index@(_Z21solveJacobiRichardsonPfS_S_S_S_S_i)
        /*0008*/ 	.word	0x00000028


	//----- nvinfo : EIATTR_FRAME_SIZE
	.align		4
.L_2:
        /*000c*/ 	.byte	0x04, 0x11
        /*000e*/ 	.short	(.L_4 - .L_3)
	.align		4
.L_3:
        /*0010*/ 	.word	index@($__internal_0_$__cuda_sm3x_div_rn_noftz_f32_slowpath)
        /*0014*/ 	.word	0x00000000


	//----- nvinfo : EIATTR_FRAME_SIZE
	.align		4
.L_4:
        /*0018*/ 	.byte	0x04, 0x11
        /*001a*/ 	.short	(.L_6 - .L_5)
	.align		4
.L_5:
        /*001c*/ 	.word	index@(_Z21solveJacobiRichardsonPfS_S_S_S_S_i)
        /*0020*/ 	.word	0x00000000


	//----- nvinfo : EIATTR_MIN_STACK_SIZE
	.align		4
.L_6:
        /*0024*/ 	.byte	0x04, 0x12
        /*0026*/ 	.short	(.L_8 - .L_7)
	.align		4
.L_7:
        /*0028*/ 	.word	index@(_Z21solveJacobiRichardsonPfS_S_S_S_S_i)
        /*002c*/ 	.word	0x00000000
.L_8:


//--------------------- .nv.compat                --------------------------
	.section	.nv.compat,"",@"SHT_CUDA_COMPAT_INFO"
	.align	4
        /*0000*/ 	.byte	0x02, 0x09, 0x00, 0x00, 0x02, 0x02, 0x01, 0x00, 0x02, 0x05, 0x05, 0x00, 0x03, 0x07, 0x01, 0x01
        /*0010*/ 	.byte	0x02, 0x03, 0x00, 0x00, 0x02, 0x06, 0x01, 0x00, 0x04, 0x0b, 0x08, 0x00, 0x01, 0x00, 0x00, 0x00
        /*0020*/ 	.byte	0x00, 0x00, 0x00, 0x00


//--------------------- .nv.info._Z21solveJacobiRichardsonPfS_S_S_S_S_i --------------------------
	.section	.nv.info._Z21solveJacobiRichardsonPfS_S_S_S_S_i,"",@"SHT_CUDA_INFO"
	.sectionflags	@""
	.align	4


	//----- nvinfo : EIATTR_CUDA_API_VERSION
	.align		4
        /*0000*/ 	.byte	0x04, 0x37
        /*0002*/ 	.short	(.L_10 - .L_9)
.L_9:
        /*0004*/ 	.word	0x00000082


	//----- nvinfo : EIATTR_KPARAM_INFO
	.align		4
.L_10:
        /*0008*/ 	.byte	0x04, 0x17
        /*000a*/ 	.short	(.L_12 - .L_11)
.L_11:
        /*000c*/ 	.word	0x00000000
        /*0010*/ 	.short	0x0006
        /*0012*/ 	.short	0x0030
        /*0014*/ 	.byte	0x00, 0xf0, 0x11, 0x00


	//----- nvinfo : EIATTR_KPARAM_INFO
	.align		4
.L_12:
        /*0018*/ 	.byte	0x04, 0x17
        /*001a*/ 	.short	(.L_14 - .L_13)
.L_13:
        /*001c*/ 	.word	0x00000000
        /*0020*/ 	.short	0x0005
        /*0022*/ 	.short	0x0028
        /*0024*/ 	.byte	0x00, 0xf5, 0x21, 0x00


	//----- nvinfo : EIATTR_KPARAM_INFO
	.align		4
.L_14:
        /*0028*/ 	.byte	0x04, 0x17
        /*002a*/ 	.short	(.L_16 - .L_15)
.L_15:
        /*002c*/ 	.word	0x00000000
        /*0030*/ 	.short	0x0004
        /*0032*/ 	.short	0x0020
        /*0034*/ 	.byte	0x00, 0xf5, 0x21, 0x00


	//----- nvinfo : EIATTR_KPARAM_INFO
	.align		4
.L_16:
        /*0038*/ 	.byte	0x04, 0x17
        /*003a*/ 	.short	(.L_18 - .L_17)
.L_17:
        /*003c*/ 	.word	0x00000000
        /*0040*/ 	.short	0x0003
        /*0042*/ 	.short	0x0018
        /*0044*/ 	.byte	0x00, 0xf5, 0x21, 0x00


	//----- nvinfo : EIATTR_KPARAM_INFO
	.align		4
.L_18:
        /*0048*/ 	.byte	0x04, 0x17
        /*004a*/ 	.short	(.L_20 - .L_19)
.L_19:
        /*004c*/ 	.word	0x00000000
        /*0050*/ 	.short	0x0002
        /*0052*/ 	.short	0x0010
        /*0054*/ 	.byte	0x00, 0xf5, 0x21, 0x00


	//----- nvinfo : EIATTR_KPARAM_INFO
	.align		4
.L_20:
        /*0058*/ 	.byte	0x04, 0x17
        /*005a*/ 	.short	(.L_22 - .L_21)
.L_21:
        /*005c*/ 	.word	0x00000000
        /*0060*/ 	.short	0x0001
        /*0062*/ 	.short	0x0008
        /*0064*/ 	.byte	0x00, 0xf5, 0x21, 0x00


	//----- nvinfo : EIATTR_KPARAM_INFO
	.align		4
.L_22:
        /*0068*/ 	.byte	0x04, 0x17
        /*006a*/ 	.short	(.L_24 - .L_23)
.L_23:
        /*006c*/ 	.word	0x00000000
        /*0070*/ 	.short	0x0000
        /*0072*/ 	.short	0x0000
        /*0074*/ 	.byte	0x00, 0xf5, 0x21, 0x00


	//----- nvinfo : EIATTR_SPARSE_MMA_MASK
	.align		4
.L_24:
        /*0078*/ 	.byte	0x03, 0x50
        /*007a*/ 	.short	0x0000


	//----- nvinfo : EIATTR_MAXREG_COUNT
	.align		4
        /*007c*/ 	.byte	0x03, 0x1b
        /*007e*/ 	.short	0x00ff


	//----- nvinfo : EIATTR_NUM_BARRIERS
	.align		4
        /*0080*/ 	.byte	0x02, 0x4c
        /*0082*/ 	.byte	0x01
	.zero		1


	//----- nvinfo : EIATTR_MERCURY_ISA_VERSION
	.align		4
        /*0084*/ 	.byte	0x03, 0x5f
        /*0086*/ 	.short	0x0101


	//----- nvinfo : EIATTR_VRC_CTA_INIT_COUNT
	.align		4
        /*0088*/ 	.byte	0x02, 0x4a
	.zero		1
	.zero		1


	//----- nvinfo : EIATTR_EXIT_INSTR_OFFSETS
	.align		4
        /*008c*/ 	.byte	0x04, 0x1c
        /*008e*/ 	.short	(.L_26 - .L_25)


	//   ....[0]....
.L_25:
        /*0090*/ 	.word	0x00000050


	//   ....[1]....
        /*0094*/ 	.word	0x000056f0


	//----- nvinfo : EIATTR_CRS_STACK_SIZE
	.align		4
.L_26:
        /*0098*/ 	.byte	0x04, 0x1e
        /*009a*/ 	.short	(.L_28 - .L_27)
.L_27:
        /*009c*/ 	.word	0x00000000


	//----- nvinfo : EIATTR_CBANK_PARAM_SIZE
	.align		4
.L_28:
        /*00a0*/ 	.byte	0x03, 0x19
        /*00a2*/ 	.short	0x0034


	//----- nvinfo : EIATTR_PARAM_CBANK
	.align		4
        /*00a4*/ 	.byte	0x04, 0x0a
        /*00a6*/ 	.short	(.L_30 - .L_29)
	.align		4
.L_29:
        /*00a8*/ 	.word	index@(.nv.constant0._Z21solveJacobiRichardsonPfS_S_S_S_S_i)
        /*00ac*/ 	.short	0x0380
        /*00ae*/ 	.short	0x0034


	//----- nvinfo : EIATTR_SW_WAR
	.align		4
.L_30:
        /*00b0*/ 	.byte	0x04, 0x36
        /*00b2*/ 	.short	(.L_32 - .L_31)
.L_31:
        /*00b4*/ 	.word	0x00000008
.L_32:


//--------------------- .nv.callgraph             --------------------------
	.section	.nv.callgraph,"",@"SHT_CUDA_CALLGRAPH"
	.align	4
	.sectionentsize	8
	.align		4
        /*0000*/ 	.word	0x00000000
	.align		4
        /*0004*/ 	.word	0xffffffff
	.align		4
        /*0008*/ 	.word	0x00000000
	.align		4
        /*000c*/ 	.word	0xfffffffe
	.align		4
        /*0010*/ 	.word	0x00000000
	.align		4
        /*0014*/ 	.word	0xfffffffd
	.align		4
        /*0018*/ 	.word	0x00000000
	.align		4
        /*001c*/ 	.word	0xfffffffc


//--------------------- .nv.constant4             --------------------------
	.section	.nv.constant4,"a",@progbits
	.align	8
	.align		8
.nv.constant4:
        /*0000*/ 	.dword	reachedErrorTolerance


//--------------------- .text._Z21solveJacobiRichardsonPfS_S_S_S_S_i --------------------------
	.section	.text._Z21solveJacobiRichardsonPfS_S_S_S_S_i,"ax",@progbits
	.align	128
        .global         _Z21solveJacobiRichardsonPfS_S_S_S_S_i
        .type           _Z21solveJacobiRichardsonPfS_S_S_S_S_i,@function
        .size           _Z21solveJacobiRichardsonPfS_S_S_S_S_i,(.L_x_126 - _Z21solveJacobiRichardsonPfS_S_S_S_S_i)
        .other          _Z21solveJacobiRichardsonPfS_S_S_S_S_i,@"STO_CUDA_ENTRY STV_DEFAULT"
_Z21solveJacobiRichardsonPfS_S_S_S_S_i:
.text._Z21solveJacobiRichardsonPfS_S_S_S_S_i:
[----:B------:R-:W-:Y:S01]  /*0000*/  LDC R1, c[0x0][0x37c] ;  /* 0x0000df00ff017b82 */ /* 0x000fe20000000800 */
[----:B------:R-:W0:Y:S07]  /*0010*/  S2R R11, SR_TID.X ;  /* 0x00000000000b7919 */ /* 0x000e2e0000002100 */
[----:B------:R-:W0:Y:S01]  /*0020*/  LDC R6, c[0x0][0x3b0] ;  /* 0x0000ec00ff067b82 */ /* 0x000e220000000800 */
[----:B------:R-:W1:Y:S01]  /*0030*/  LDCU UR4, c[0x0][0x360] ;  /* 0x00006c00ff0477ac */ /* 0x000e620008000800 */
[----:B0-----:R-:W-:-:S13]  /*0040*/  ISETP.GE.AND P0, PT, R11, R6, PT ;  /* 0x000000060b00720c */ /* 0x001fda0003f06270 */
[----:B-1----:R-:W-:Y:S05]  /*0050*/  @P0 EXIT ;  /* 0x000000000000094d */ /* 0x002fea0003800000 */
[----:B------:R-:W-:Y:S01]  /*0060*/  ISETP.LE.U32.AND P0, PT, R6, UR4, PT ;  /* 0x0000000406007c0c */ /* 0x000fe2000bf03070 */
[----:B------:R-:W0:Y:S01]  /*0070*/  LDCU.64 UR6, c[0x0][0x358] ;  /* 0x00006b00ff0677ac */ /* 0x000e220008000a00 */
[----:B------:R-:W-:Y:S01]  /*0080*/  HFMA2 R10, -RZ, RZ, 0, 5.9604644775390625e-08 ;  /* 0x00000001ff0a7431 */ /* 0x000fe200000001ff */
[----:B------:R-:W1:Y:S01]  /*0090*/  LDCU.64 UR8, c[0x0][0x390] ;  /* 0x00007200ff0877ac */ /* 0x000e620008000a00 */
[----:B------:R-:W2:Y:S09]  /*00a0*/  LDCU.64 UR10, c[0x0][0x380] ;  /* 0x00007000ff0a77ac */ /* 0x000eb20008000a00 */
[----:B------:R-:W-:Y:S05]  /*00b0*/  @P0 BRA `(.L_x_0) ;  /* 0x00000000006c0947 */ /* 0x000fea0003800000 */
[----:B------:R-:W3:Y:S01]  /*00c0*/  I2F.U32.RP R0, UR4 ;  /* 0x0000000400007d06 */ /* 0x000ee20008209000 */
[----:B------:R-:W-:-:S07]  /*00d0*/  ISETP.NE.U32.AND P2, PT, RZ, UR4, PT ;  /* 0x00000004ff007c0c */ /* 0x000fce000bf45070 */
[----:B---3--:R-:W3:Y:S02]  /*00e0*/  MUFU.RCP R0, R0 ;  /* 0x0000000000007308 */ /* 0x008ee40000001000 */
[----:B---3--:R-:W-:-:S06]  /*00f0*/  VIADD R2, R0, 0xffffffe ;  /* 0x0ffffffe00027836 */ /* 0x008fcc0000000000 */
[----:B------:R3:W4:Y:S02]  /*0100*/  F2I.FTZ.U32.TRUNC.NTZ R3, R2 ;  /* 0x0000000200037305 */ /* 0x000724000021f000 */
[----:B---3--:R-:W-:Y:S01]  /*0110*/  IMAD.MOV.U32 R2, RZ, RZ, RZ ;  /* 0x000000ffff027224 */ /* 0x008fe200078e00ff */
[----:B----4-:R-:W-:-:S05]  /*0120*/  IADD3 R5, PT, PT, RZ, -R3, RZ ;  /* 0x80000003ff057210 */ /* 0x010fca0007ffe0ff */
[----:B------:R-:W-:-:S04]  /*0130*/  IMAD R5, R5, UR4, RZ ;  /* 0x0000000405057c24 */ /* 0x000fc8000f8e02ff */
[----:B------:R-:W-:-:S06]  /*0140*/  IMAD.HI.U32 R3, R3, R5, R2 ;  /* 0x0000000503037227 */ /* 0x000fcc00078e0002 */
[----:B------:R-:W-:-:S05]  /*0150*/  IMAD.HI.U32 R3, R3, R6, RZ ;  /* 0x0000000603037227 */ /* 0x000fca00078e00ff */
[----:B------:R-:W-:-:S05]  /*0160*/  IADD3 R5, PT, PT, -R3, RZ, RZ ;  /* 0x000000ff03057210 */ /* 0x000fca0007ffe1ff */
[----:B------:R-:W-:-:S05]  /*0170*/  IMAD R4, R5, UR4, R6 ;  /* 0x0000000405047c24 */ /* 0x000fca000f8e0206 */
[----:B------:R-:W-:-:S13]  /*0180*/  ISETP.GE.U32.AND P0, PT, R4, UR4, PT ;  /* 0x0000000404007c0c */ /* 0x000fda000bf06070 */
[----:B------:R-:W-:Y:S01]  /*0190*/  @P0 VIADD R4, R4, -UR4 ;  /* 0x8000000404040c36 */ /* 0x000fe20008000000 */
[----:B------:R-:W-:-:S04]  /*01a0*/  @P0 IADD3 R3, PT, PT, R3, 0x1, RZ ;  /* 0x0000000103030810 */ /* 0x000fc80007ffe0ff */
[----:B------:R-:W-:-:S13]  /*01b0*/  ISETP.GE.U32.AND P1, PT, R4, UR4, PT ;  /* 0x0000000404007c0c */ /* 0x000fda000bf26070 */
[----:B------:R-:W-:Y:S01]  /*01c0*/  @P1 VIADD R3, R3, 0x1 ;  /* 0x0000000103031836 */ /* 0x000fe20000000000 */
[----:B------:R-:W-:-:S04]  /*01d0*/  @!P2 LOP3.LUT R3, RZ, UR4, RZ, 0x33, !PT ;  /* 0x00000004ff03ac12 */ /* 0x000fc8000f8e33ff */
[C---:B------:R-:W-:Y:S02]  /*01e0*/  IADD3 R5, PT, PT, -R3.reuse, RZ, RZ ;  /* 0x000000ff03057210 */ /* 0x040fe40007ffe1ff */
[----:B------:R-:W-:-:S03]  /*01f0*/  VIMNMX.U32 R10, PT, PT, R3, 0x1, !PT ;  /* 0x00000001030a7848 */ /* 0x000fc60007fe0000 */
[----:B------:R-:W-:-:S05]  /*0200*/  IMAD R0, R5, UR4, R6 ;  /* 0x0000000405007c24 */ /* 0x000fca000f8e0206 */
[----:B------:R-:W-:-:S13]  /*0210*/  ISETP.GE.U32.AND P0, PT, R11, R0, PT ;  /* 0x000000000b00720c */ /* 0x000fda0003f06070 */
[----:B------:R-:W-:Y:S01]  /*0220*/  @P0 VIADD R3, R11, -UR4 ;  /* 0x800000040b030c36 */ /* 0x000fe20008000000 */
[----:B------:R-:W-:-:S03]  /*0230*/  @!P0 IADD3 R0, PT, PT, R10, 0x1, RZ ;  /* 0x000000010a008810 */ /* 0x000fc60007ffe0ff */
[----:B------:R-:W-:-:S04]  /*0240*/  @P0 IMAD R11, R10, R3, R6 ;  /* 0x000000030a0b0224 */ /* 0x000fc800078e0206 */
[----:B------:R-:W-:Y:S02]  /*0250*/  @!P0 IMAD R11, R11, R10, R11 ;  /* 0x0000000a0b0b8224 */ /* 0x000fe400078e020b */
[----:B------:R-:W-:-:S07]  /*0260*/  @!P0 IMAD.MOV.U32 R10, RZ, RZ, R0 ;  /* 0x000000ffff0a8224 */ /* 0x000fce00078e0000 */
.L_x_0:
[----:B------:R-:W-:Y:S01]  /*0270*/  ISETP.NE.AND P0, PT, R11, RZ, PT ;  /* 0x000000ff0b00720c */ /* 0x000fe20003f05270 */
[----:B------:R-:W-:-:S12]  /*0280*/  BSSY.RECONVERGENT B0, `(.L_x_1) ;  /* 0x00002dc000007945 */ /* 0x000fd80003800200 */
[----:B------:R-:W-:Y:S05]  /*0290*/  @P0 BRA `(.L_x_2) ;  /* 0x0000002c00680947 */ /* 0x000fea0003800000 */
[C---:B------:R-:W-:Y:S01]  /*02a0*/  LOP3.LUT R9, R6.reuse, 0x7, RZ, 0xc0, !PT ;  /* 0x0000000706097812 */ /* 0x040fe200078ec0ff */
[----:B------:R-:W-:Y:S01]  /*02b0*/  IMAD.MOV.U32 R12, RZ, RZ, RZ ;  /* 0x000000ffff0c7224 */ /* 0x000fe200078e00ff */
[C---:B------:R-:W-:Y:S02]  /*02c0*/  IADD3 R14, PT, PT, R6.reuse, -0x1, RZ ;  /* 0xffffffff060e7810 */ /* 0x040fe40007ffe0ff */
[C---:B------:R-:W-:Y:S02]  /*02d0*/  LOP3.LUT R8, R6.reuse, 0x3, RZ, 0xc0, !PT ;  /* 0x0000000306087812 */ /* 0x040fe400078ec0ff */
[C---:B------:R-:W-:Y:S02]  /*02e0*/  LOP3.LUT R7, R6.reuse, 0x7ffffff8, RZ, 0xc0, !PT ;  /* 0x7ffffff806077812 */ /* 0x040fe400078ec0ff */
[----:B------:R-:W-:Y:S02]  /*02f0*/  LOP3.LUT R6, R6, 0x1, RZ, 0xc0, !PT ;  /* 0x0000000106067812 */ /* 0x000fe400078ec0ff */
[----:B------:R-:W-:-:S07]  /*0300*/  IADD3 R13, PT, PT, R9, -0x1, RZ ;  /* 0xffffffff090d7810 */ /* 0x000fce0007ffe0ff */
.L_x_51:
[----:B---3--:R-:W3:Y:S01]  /*0310*/  LDCU UR4, c[0x0][0x3b0] ;  /* 0x00007600ff0477ac */ /* 0x008ee20008000800 */
[----:B----4-:R-:W4:Y:S01]  /*0320*/  LDC.64 R22, c[0x0][0x380] ;  /* 0x0000e000ff167b82 */ /* 0x010f220000000a00 */
[----:B------:R-:W-:Y:S02]  /*0330*/  ISETP.GE.U32.AND P0, PT, R14, 0x7, PT ;  /* 0x000000070e00780c */ /* 0x000fe40003f06070 */
[----:B------:R-:W-:-:S05]  /*0340*/  MOV R15, RZ ;  /* 0x000000ff000f7202 */ /* 0x000fca0000000f00 */
[----:B012---:R-:W5:Y:S01]  /*0350*/  LDC.64 R20, c[0x0][0x390] ;  /* 0x0000e400ff147b82 */ /* 0x007f620000000a00 */
[----:B---3--:R-:W-:-:S04]  /*0360*/  IMAD R4, R12, UR4, RZ ;  /* 0x000000040c047c24 */ /* 0x008fc8000f8e02ff */
[----:B------:R-:W-:-:S04]  /*0370*/  IMAD.IADD R3, R4, 0x1, R12 ;  /* 0x0000000104037824 */ /* 0x000fc800078e020c */
[----:B----4-:R-:W-:-:S04]  /*0380*/  IMAD.WIDE.U32 R22, R3, 0x4, R22 ;  /* 0x0000000403167825 */ /* 0x010fc800078e0016 */
[----:B-----5:R-:W-:Y:S01]  /*0390*/  IMAD.WIDE.U32 R20, R3, 0x4, R20 ;  /* 0x0000000403147825 */ /* 0x020fe200078e0014 */
[----:B------:R-:W-:Y:S06]  /*03a0*/  @!P0 BRA `(.L_x_3) ;  /* 0x0000000800a08947 */ /* 0x000fec0003800000 */
[----:B------:R-:W3:Y:S01]  /*03b0*/  LDC.64 R16, c[0x0][0x390] ;  /* 0x0000e400ff107b82 */ /* 0x000ee20000000a00 */
[----:B------:R-:W-:-:S07]  /*03c0*/  IMAD.MOV.U32 R5, RZ, RZ, RZ ;  /* 0x000000ffff057224 */ /* 0x000fce00078e00ff */
[----:B------:R-:W4:Y:S02]  /*03d0*/  LDC.64 R18, c[0x0][0x380] ;  /* 0x0000e000ff127b82 */ /* 0x000f240000000a00 */
.L_x_27:
[----:B------:R-:W-:-:S13]  /*03e0*/  ISETP.NE.AND P0, PT, R12, R5, PT ;  /* 0x000000050c00720c */ /* 0x000fda0003f05270 */
[----:B0-----:R0:W-:Y:S01]  /*03f0*/  @!P0 STG.E desc[UR6][R20.64], RZ ;  /* 0x000000ff14008986 */ /* 0x0011e2000c101906 */
[----:B-123--:R-:W-:Y:S05]  /*0400*/  @!P0 BRA `(.L_x_4) ;  /* 0x0000000000448947 */ /* 0x00efea0003800000 */
[----:B------:R-:W5:Y:S01]  /*0410*/  LDG.E R28, desc[UR6][R22.64] ;  /* 0x00000006161c7981 */ /* 0x000f62000c1e1900 */
[----:B------:R-:W-:-:S05]  /*0420*/  IADD3 R2, PT, PT, R4, R5, RZ ;  /* 0x0000000504027210 */ /* 0x000fca0007ffe0ff */
[----:B----4-:R-:W-:-:S05]  /*0430*/  IMAD.WIDE.U32 R24, R2, 0x4, R18 ;  /* 0x0000000402187825 */ /* 0x010fca00078e0012 */
[----:B------:R-:W4:Y:S01]  /*0440*/  LDG.E R3, desc[UR6][R24.64] ;  /* 0x0000000618037981 */ /* 0x000f22000c1e1900 */
[----:B-----5:R-:W5:Y:S08]  /*0450*/  MUFU.RCP R0, R28 ;  /* 0x0000001c00007308 */ /* 0x020f700000001000 */
[----:B----4-:R-:W4:Y:S01]  /*0460*/  FCHK P0, R3, R28 ;  /* 0x0000001c03007302 */ /* 0x010f220000000000 */
[----:B-----5:R-:W-:-:S04]  /*0470*/  FFMA R15, -R28, R0, 1 ;  /* 0x3f8000001c0f7423 */ /* 0x020fc80000000100 */
[----:B------:R-:W-:-:S04]  /*0480*/  FFMA R0, R0, R15, R0 ;  /* 0x0000000f00007223 */ /* 0x000fc80000000000 */
[----:B------:R-:W-:-:S04]  /*0490*/  FFMA R15, R3, R0, RZ ;  /* 0x00000000030f7223 */ /* 0x000fc800000000ff */
[----:B------:R-:W-:-:S04]  /*04a0*/  FFMA R26, -R28, R15, R3 ;  /* 0x0000000f1c1a7223 */ /* 0x000fc80000000103 */
[----:B------:R-:W-:Y:S01]  /*04b0*/  FFMA R0, R0, R26, R15 ;  /* 0x0000001a00007223 */ /* 0x000fe2000000000f */
[----:B----4-:R-:W-:Y:S06]  /*04c0*/  @!P0 BRA `(.L_x_5) ;  /* 0x00000000000c8947 */ /* 0x010fec0003800000 */
[----:B------:R-:W-:Y:S01]  /*04d0*/  IMAD.MOV.U32 R0, RZ, RZ, R28 ;  /* 0x000000ffff007224 */ /* 0x000fe200078e001c */
[----:B------:R-:W-:-:S07]  /*04e0*/  MOV R24, 0x500 ;  /* 0x0000050000187802 */ /* 0x000fce0000000f00 */
[----:B0123--:R-:W-:Y:S05]  /*04f0*/  CALL.REL.NOINC `($__internal_0_$__cuda_sm3x_div_rn_noftz_f32_slowpath) ;  /* 0x0000005000807944 */ /* 0x00ffea0003c00000 */
.L_x_5:
[----:B---3--:R-:W-:-:S05]  /*0500*/  IMAD.WIDE.U32 R2, R2, 0x4, R16 ;  /* 0x0000000402027825 */ /* 0x008fca00078e0010 */
[----:B------:R3:W-:Y:S02]  /*0510*/  STG.E desc[UR6][R2.64], R0 ;  /* 0x0000000002007986 */ /* 0x0007e4000c101906 */
.L_x_4:
[----:B---3--:R-:W-:Y:S02]  /*0520*/  IADD3 R0, P0, PT, R4, R5, RZ ;  /* 0x0000000504007210 */ /* 0x008fe40007f1e0ff */
[----:B------:R-:W-:Y:S02]  /*0530*/  IADD3 R3, PT, PT, R5, 0x1, RZ ;  /* 0x0000000105037810 */ /* 0x000fe40007ffe0ff */
[----:B------:R-:W-:Y:S01]  /*0540*/  IADD3.X R15, PT, PT, RZ, RZ, RZ, P0, !PT ;  /* 0x000000ffff0f7210 */ /* 0x000fe200007fe4ff */
[----:B------:R-:W-:Y:S01]  /*0550*/  IMAD.SHL.U32 R34, R0, 0x4, RZ ;  /* 0x0000000400227824 */ /* 0x000fe200078e00ff */
[----:B------:R-:W-:Y:S02]  /*0560*/  ISETP.NE.AND P0, PT, R12, R3, PT ;  /* 0x000000030c00720c */ /* 0x000fe40003f05270 */
[----:B------:R-:W-:Y:S02]  /*0570*/  SHF.L.U64.HI R0, R0, 0x2, R15 ;  /* 0x0000000200007819 */ /* 0x000fe4000001020f */
[----:B-1----:R-:W-:-:S02]  /*0580*/  IADD3 R36, P1, PT, R34, UR8, RZ ;  /* 0x0000000822247c10 */ /* 0x002fc4000ff3e0ff */
[----:B--2---:R-:W-:Y:S02]  /*0590*/  IADD3 R34, P2, PT, R34, UR10, RZ ;  /* 0x0000000a22227c10 */ /* 0x004fe4000ff5e0ff */
[C---:B------:R-:W-:Y:S02]  /*05a0*/  IADD3.X R37, PT, PT, R0.reuse, UR9, RZ, P1, !PT ;  /* 0x0000000900257c10 */ /* 0x040fe40008ffe4ff */
[----:B------:R-:W-:-:S03]  /*05b0*/  IADD3.X R35, PT, PT, R0, UR11, RZ, P2, !PT ;  /* 0x0000000b00237c10 */ /* 0x000fc600097fe4ff */
[----:B------:R-:W-:Y:S06]  /*05c0*/  @!P0 BRA `(.L_x_6) ;  /* 0x00000000003c8947 */ /* 0x000fec0003800000 */
[----:B------:R-:W2:Y:S04]  /*05d0*/  LDG.E R24, desc[UR6][R22.64] ;  /* 0x0000000616187981 */ /* 0x000ea8000c1e1900 */
[----:B------:R-:W3:Y:S01]  /*05e0*/  LDG.E R3, desc[UR6][R34.64+0x4] ;  /* 0x0000040622037981 */ /* 0x000ee2000c1e1900 */
[----:B--2---:R-:W1:Y:S08]  /*05f0*/  MUFU.RCP R0, R24 ;  /* 0x0000001800007308 */ /* 0x004e700000001000 */
[----:B---3--:R-:W2:Y:S01]  /*0600*/  FCHK P0, R3, R24 ;  /* 0x0000001803007302 */ /* 0x008ea20000000000 */
[----:B-1----:R-:W-:-:S04]  /*0610*/  FFMA R15, -R24, R0, 1 ;  /* 0x3f800000180f7423 */ /* 0x002fc80000000100 */
[----:B------:R-:W-:-:S04]  /*0620*/  FFMA R0, R0, R15, R0 ;  /* 0x0000000f00007223 */ /* 0x000fc80000000000 */
[----:B------:R-:W-:-:S04]  /*0630*/  FFMA R15, R3, R0, RZ ;  /* 0x00000000030f7223 */ /* 0x000fc800000000ff */
[----:B------:R-:W-:-:S04]  /*0640*/  FFMA R2, -R24, R15, R3 ;  /* 0x0000000f18027223 */ /* 0x000fc80000000103 */
[----:B------:R-:W-:Y:S01]  /*0650*/  FFMA R0, R0, R2, R15 ;  /* 0x0000000200007223 */ /* 0x000fe2000000000f */
[----:B--2---:R-:W-:Y:S06]  /*0660*/  @!P0 BRA `(.L_x_7) ;  /* 0x00000000000c8947 */ /* 0x004fec0003800000 */
[----:B------:R-:W-:Y:S01]  /*0670*/  IMAD.MOV.U32 R0, RZ, RZ, R24 ;  /* 0x000000ffff007224 */ /* 0x000fe200078e0018 */
[----:B------:R-:W-:-:S07]  /*0680*/  MOV R24, 0x6a0 ;  /* 0x000006a000187802 */ /* 0x000fce0000000f00 */
[----:B0---4-:R-:W-:Y:S05]  /*0690*/  CALL.REL.NOINC `($__internal_0_$__cuda_sm3x_div_rn_noftz_f32_slowpath) ;  /* 0x0000005000187944 */ /* 0x011fea0003c00000 */
.L_x_7:
[----:B------:R2:W-:Y:S01]  /*06a0*/  STG.E desc[UR6][R36.64+0x4], R0 ;  /* 0x0000040024007986 */ /* 0x0005e2000c101906 */
[----:B------:R-:W-:Y:S05]  /*06b0*/  BRA `(.L_x_8) ;  /* 0x0000000000047947 */ /* 0x000fea0003800000 */
.L_x_6:
[----:B------:R1:W-:Y:S02]  /*06c0*/  STG.E desc[UR6][R20.64], RZ ;  /* 0x000000ff14007986 */ /* 0x0003e4000c101906 */
.L_x_8:
[----:B------:R-:W-:-:S04]  /*06d0*/  IADD3 R3, PT, PT, R5, 0x2, RZ ;  /* 0x0000000205037810 */ /* 0x000fc80007ffe0ff */
[----:B------:R-:W-:-:S13]  /*06e0*/  ISETP.NE.AND P0, PT, R12, R3, PT ;  /* 0x000000030c00720c */ /* 0x000fda0003f05270 */
[----:B------:R-:W-:Y:S05]  /*06f0*/  @!P0 BRA `(.L_x_9) ;  /* 0x00000000003c8947 */ /* 0x000fea0003800000 */
[----:B------:R-:W2:Y:S04]  /*0700*/  LDG.E R24, desc[UR6][R22.64] ;  /* 0x0000000616187981 */ /* 0x000ea8000c1e1900 */
[----:B------:R-:W3:Y:S01]  /*0710*/  LDG.E R3, desc[UR6][R34.64+0x8] ;  /* 0x0000080622037981 */ /* 0x000ee2000c1e1900 */
[----:B--2---:R-:W2:Y:S08]  /*0720*/  MUFU.RCP R0, R24 ;  /* 0x0000001800007308 */ /* 0x004eb00000001000 */
[----:B---3--:R-:W3:Y:S01]  /*0730*/  FCHK P0, R3, R24 ;  /* 0x0000001803007302 */ /* 0x008ee20000000000 */
[----:B--2---:R-:W-:-:S04]  /*0740*/  FFMA R15, -R24, R0, 1 ;  /* 0x3f800000180f7423 */ /* 0x004fc80000000100 */
[----:B------:R-:W-:-:S04]  /*0750*/  FFMA R0, R0, R15, R0 ;  /* 0x0000000f00007223 */ /* 0x000fc80000000000 */
[----:B------:R-:W-:-:S04]  /*0760*/  FFMA R15, R3, R0, RZ ;  /* 0x00000000030f7223 */ /* 0x000fc800000000ff */
[----:B------:R-:W-:-:S04]  /*0770*/  FFMA R2, -R24, R15, R3 ;  /* 0x0000000f18027223 */ /* 0x000fc80000000103 */
[----:B------:R-:W-:Y:S01]  /*0780*/  FFMA R0, R0, R2, R15 ;  /* 0x0000000200007223 */ /* 0x000fe2000000000f */
[----:B---3--:R-:W-:Y:S06]  /*0790*/  @!P0 BRA `(.L_x_10) ;  /* 0x00000000000c8947 */ /* 0x008fec0003800000 */
[----:B------:R-:W-:Y:S01]  /*07a0*/  IMAD.MOV.U32 R0, RZ, RZ, R24 ;  /* 0x000000ffff007224 */ /* 0x000fe200078e0018 */
[----:B------:R-:W-:-:S07]  /*07b0*/  MOV R24, 0x7d0 ;  /* 0x000007d000187802 */ /* 0x000fce0000000f00 */
[----:B01--4-:R-:W-:Y:S05]  /*07c0*/  CALL.REL.NOINC `($__internal_0_$__cuda_sm3x_div_rn_noftz_f32_slowpath) ;  /* 0x0000004c00cc7944 */ /* 0x013fea0003c00000 */
.L_x_10:
[----:B------:R2:W-:Y:S01]  /*07d0*/  STG.E desc[UR6][R36.64+0x8], R0 ;  /* 0x0000080024007986 */ /* 0x0005e2000c101906 */
[----:B------:R-:W-:Y:S05]  /*07e0*/  BRA `(.L_x_11) ;  /* 0x0000000000047947 */ /* 0x000fea0003800000 */
.L_x_9:
[----:B------:R3:W-:Y:S02]  /*07f0*/  STG.E desc[UR6][R20.64], RZ ;  /* 0x000000ff14007986 */ /* 0x0007e4000c101906 */
.L_x_11:
[----:B------:R-:W-:-:S04]  /*0800*/  IADD3 R3, PT, PT, R5, 0x3, RZ ;  /* 0x0000000305037810 */ /* 0x000fc80007ffe0ff */
[----:B------:R-:W-:-:S13]  /*0810*/  ISETP.NE.AND P0, PT, R12, R3, PT ;  /* 0x000000030c00720c */ /* 0x000fda0003f05270 */
[----:B------:R-:W-:Y:S05]  /*0820*/  @!P0 BRA `(.L_x_12) ;  /* 0x00000000003c8947 */ /* 0x000fea0003800000 */
[----:B------:R-:W2:Y:S04]  /*0830*/  LDG.E R24, desc[UR6][R22.64] ;  /* 0x0000000616187981 */ /* 0x000ea8000c1e1900 */
[----:B------:R-:W5:Y:S01]  /*0840*/  LDG.E R3, desc[UR6][R34.64+0xc] ;  /* 0x00000c0622037981 */ /* 0x000f62000c1e1900 */
[----:B--2---:R-:W2:Y:S08]  /*0850*/  MUFU.RCP R0, R24 ;  /* 0x0000001800007308 */ /* 0x004eb00000001000 */
[----:B-----5:R-:W5:Y:S01]  /*0860*/  FCHK P0, R3, R24 ;  /* 0x0000001803007302 */ /* 0x020f620000000000 */
[----:B--2---:R-:W-:-:S04]  /*0870*/  FFMA R15, -R24, R0, 1 ;  /* 0x3f800000180f7423 */ /* 0x004fc80000000100 */
[----:B------:R-:W-:-:S04]  /*0880*/  FFMA R0, R0, R15, R0 ;  /* 0x0000000f00007223 */ /* 0x000fc80000000000 */
[----:B------:R-:W-:-:S04]  /*0890*/  FFMA R15, R3, R0, RZ ;  /* 0x00000000030f7223 */ /* 0x000fc800000000ff */
[----:B------:R-:W-:-:S04]  /*08a0*/  FFMA R2, -R24, R15, R3 ;  /* 0x0000000f18027223 */ /* 0x000fc80000000103 */
[----:B------:R-:W-:Y:S01]  /*08b0*/  FFMA R0, R0, R2, R15 ;  /* 0x0000000200007223 */ /* 0x000fe2000000000f */
[----:B-----5:R-:W-:Y:S06]  /*08c0*/  @!P0 BRA `(.L_x_13) ;  /* 0x00000000000c8947 */ /* 0x020fec0003800000 */
[----:B------:R-:W-:Y:S01]  /*08d0*/  IMAD.MOV.U32 R0, RZ, RZ, R24 ;  /* 0x000000ffff007224 */ /* 0x000fe200078e0018 */
[----:B------:R-:W-:-:S07]  /*08e0*/  MOV R24, 0x900 ;  /* 0x0000090000187802 */ /* 0x000fce0000000f00 */
[----:B01-34-:R-:W-:Y:S05]  /*08f0*/  CALL.REL.NOINC `($__internal_0_$__cuda_sm3x_div_rn_noftz_f32_slowpath) ;  /* 0x0000004c00807944 */ /* 0x01bfea0003c00000 */
.L_x_13:
[----:B------:R2:W-:Y:S01]  /*0900*/  STG.E desc[UR6][R36.64+0xc], R0 ;  /* 0x00000c0024007986 */ /* 0x0005e2000c101906 */
[----:B------:R-:W-:Y:S05]  /*0910*/  BRA `(.L_x_14) ;  /* 0x0000000000047947 */ /* 0x000fea0003800000 */
.L_x_12:
[----:B------:R0:W-:Y:S02]  /*0920*/  STG.E desc[UR6][R20.64], RZ ;  /* 0x000000ff14007986 */ /* 0x0001e4000c101906 */
.L_x_14:
        /* <DEDUP_REMOVED lines=16> */
.L_x_16:
[----:B------:R2:W-:Y:S01]  /*0a30*/  STG.E desc[UR6][R36.64+0x10], R0 ;  /* 0x0000100024007986 */ /* 0x0005e2000c101906 */
[----:B------:R-:W-:Y:S05]  /*0a40*/  BRA `(.L_x_17) ;  /* 0x0000000000047947 */ /* 0x000fea0003800000 */
.L_x_15:
[----:B------:R0:W-:Y:S02]  /*0a50*/  STG.E desc[UR6][R20.64], RZ ;  /* 0x000000ff14007986 */ /* 0x0001e4000c101906 */
.L_x_17:
        /* <DEDUP_REMOVED lines=16> */
.L_x_19:
[----:B------:R2:W-:Y:S01]  /*0b60*/  STG.E desc[UR6][R36.64+0x14], R0 ;  /* 0x0000140024007986 */ /* 0x0005e2000c101906 */
[----:B------:R-:W-:Y:S05]  /*0b70*/  BRA `(.L_x_20) ;  /* 0x0000000000047947 */ /* 0x000fea0003800000 */
.L_x_18:
[----:B------:R0:W-:Y:S02]  /*0b80*/  STG.E desc[UR6][R20.64], RZ ;  /* 0x000000ff14007986 */ /* 0x0001e4000c101906 */
.L_x_20:
        /* <DEDUP_REMOVED lines=16> */
.L_x_22:
[----:B------:R2:W-:Y:S01]  /*0c90*/  STG.E desc[UR6][R36.64+0x18], R0 ;  /* 0x0000180024007986 */ /* 0x0005e2000c101906 */
[----:B------:R-:W-:Y:S05]  /*0ca0*/  BRA `(.L_x_23) ;  /* 0x0000000000047947 */ /* 0x000fea0003800000 */
.L_x_21:
[----:B------:R0:W-:Y:S02]  /*0cb0*/  STG.E desc[UR6][R20.64], RZ ;  /* 0x000000ff14007986 */ /* 0x0001e4000c101906 */
.L_x_23:
        /* <DEDUP_REMOVED lines=16> */
.L_x_25:
[----:B------:R2:W-:Y:S01]  /*0dc0*/  STG.E desc[UR6][R36.64+0x1c], R0 ;  /* 0x00001c0024007986 */ /* 0x0005e2000c101906 */
[----:B------:R-:W-:Y:S05]  /*0dd0*/  BRA `(.L_x_26) ;  /* 0x0000000000047947 */ /* 0x000fea0003800000 */
.L_x_24:
[----:B------:R0:W-:Y:S02]  /*0de0*/  STG.E desc[UR6][R20.64], RZ ;  /* 0x000000ff14007986 */ /* 0x0001e4000c101906 */
.L_x_26:
[----:B------:R-:W-:-:S04]  /*0df0*/  IADD3 R5, PT, PT, R5, 0x8, RZ ;  /* 0x0000000805057810 */ /* 0x000fc80007ffe0ff */
[----:B------:R-:W-:-:S13]  /*0e00*/  ISETP.NE.AND P0, PT, R5, R7, PT ;  /* 0x000000070500720c */ /* 0x000fda0003f05270 */
[----:B------:R-:W-:Y:S05]  /*0e10*/  @P0 BRA `(.L_x_27) ;  /* 0xfffffff400700947 */ /* 0x000fea000383ffff */
[----:B------:R-:W-:-:S07]  /*0e20*/  IMAD.MOV.U32 R15, RZ, RZ, R7 ;  /* 0x000000ffff0f7224 */ /* 0x000fce00078e0007 */
.L_x_3:
[----:B------:R-:W-:-:S13]  /*0e30*/  ISETP.NE.AND P0, PT, R9, RZ, PT ;  /* 0x000000ff0900720c */ /* 0x000fda0003f05270 */
[----:B------:R-:W-:Y:S05]  /*0e40*/  @!P0 BRA `(.L_x_28) ;  /* 0x0000000800bc8947 */ /* 0x000fea0003800000 */
[----:B------:R-:W-:-:S13]  /*0e50*/  ISETP.GE.U32.AND P0, PT, R13, 0x3, PT ;  /* 0x000000030d00780c */ /* 0x000fda0003f06070 */
[----:B------:R-:W-:Y:S05]  /*0e60*/  @!P0 BRA `(.L_x_29) ;  /* 0x00000004006c8947 */ /* 0x000fea0003800000 */
[----:B------:R-:W-:-:S13]  /*0e70*/  ISETP.NE.AND P0, PT, R12, R15, PT ;  /* 0x0000000f0c00720c */ /* 0x000fda0003f05270 */
[----:B------:R-:W-:Y:S05]  /*0e80*/  @!P0 BRA `(.L_x_30) ;  /* 0x0000000000508947 */ /* 0x000fea0003800000 */
[----:B------:R-:W5:Y:S01]  /*0e90*/  LDC.64 R16, c[0x0][0x380] ;  /* 0x0000e000ff107b82 */ /* 0x000f620000000a00 */
[----:B0-----:R-:W2:Y:S01]  /*0ea0*/  LDG.E R24, desc[UR6][R22.64] ;  /* 0x0000000616187981 */ /* 0x001ea2000c1e1900 */
[----:B------:R-:W-:-:S05]  /*0eb0*/  IADD3 R2, PT, PT, R4, R15, RZ ;  /* 0x0000000f04027210 */ /* 0x000fca0007ffe0ff */
[----:B-----5:R-:W-:-:S05]  /*0ec0*/  IMAD.WIDE.U32 R16, R2, 0x4, R16 ;  /* 0x0000000402107825 */ /* 0x020fca00078e0010 */
[----:B------:R-:W5:Y:S01]  /*0ed0*/  LDG.E R3, desc[UR6][R16.64] ;  /* 0x0000000610037981 */ /* 0x000f62000c1e1900 */
[----:B--2---:R-:W0:Y:S02]  /*0ee0*/  MUFU.RCP R0, R24 ;  /* 0x0000001800007308 */ /* 0x004e240000001000 */
[----:B0-----:R-:W-:-:S04]  /*0ef0*/  FFMA R5, -R24, R0, 1 ;  /* 0x3f80000018057423 */ /* 0x001fc80000000100 */
[----:B------:R-:W-:Y:S02]  /*0f00*/  FFMA R0, R0, R5, R0 ;  /* 0x0000000500007223 */ /* 0x000fe40000000000 */
[----:B-----5:R-:W0:Y:S02]  /*0f10*/  FCHK P0, R3, R24 ;  /* 0x0000001803007302 */ /* 0x020e240000000000 */
[----:B------:R-:W-:-:S04]  /*0f20*/  FFMA R5, R3, R0, RZ ;  /* 0x0000000003057223 */ /* 0x000fc800000000ff */
[----:B----4-:R-:W-:-:S04]  /*0f30*/  FFMA R18, -R24, R5, R3 ;  /* 0x0000000518127223 */ /* 0x010fc80000000103 */
[----:B------:R-:W-:Y:S01]  /*0f40*/  FFMA R0, R0, R18, R5 ;  /* 0x0000001200007223 */ /* 0x000fe20000000005 */
[----:B0-----:R-:W-:Y:S06]  /*0f50*/  @!P0 BRA `(.L_x_31) ;  /* 0x00000000000c8947 */ /* 0x001fec0003800000 */
[----:B------:R-:W-:Y:S01]  /*0f60*/  IMAD.MOV.U32 R0, RZ, RZ, R24 ;  /* 0x000000ffff007224 */ /* 0x000fe200078e0018 */
[----:B------:R-:W-:-:S07]  /*0f70*/  MOV R24, 0xf90 ;  /* 0x00000f9000187802 */ /* 0x000fce0000000f00 */
[----:B-1-3--:R-:W-:Y:S05]  /*0f80*/  CALL.REL.NOINC `($__internal_0_$__cuda_sm3x_div_rn_noftz_f32_slowpath) ;  /* 0x0000004400dc7944 */ /* 0x00afea0003c00000 */
.L_x_31:
[----:B------:R-:W0:Y:S02]  /*0f90*/  LDC.64 R16, c[0x0][0x390] ;  /* 0x0000e400ff107b82 */ /* 0x000e240000000a00 */
[----:B0-----:R-:W-:-:S05]  /*0fa0*/  IMAD.WIDE.U32 R2, R2, 0x4, R16 ;  /* 0x0000000402027825 */ /* 0x001fca00078e0010 */
[----:B------:R0:W-:Y:S01]  /*0fb0*/  STG.E desc[UR6][R2.64], R0 ;  /* 0x0000000002007986 */ /* 0x0001e2000c101906 */
[----:B------:R-:W-:Y:S05]  /*0fc0*/  BRA `(.L_x_32) ;  /* 0x0000000000047947 */ /* 0x000fea0003800000 */
.L_x_30:
[----:B0-----:R0:W-:Y:S02]  /*0fd0*/  STG.E desc[UR6][R20.64], RZ ;  /* 0x000000ff14007986 */ /* 0x0011e4000c101906 */
.L_x_32:
[----:B------:R-:W4:Y:S01]  /*0fe0*/  LDCU.64 UR4, c[0x0][0x390] ;  /* 0x00007200ff0477ac */ /* 0x000f220008000a00 */
[----:B0-2---:R-:W-:Y:S02]  /*0ff0*/  IADD3 R0, P0, PT, R4, R15, RZ ;  /* 0x0000000f04007210 */ /* 0x005fe40007f1e0ff */
[----:B------:R-:W-:Y:S01]  /*1000*/  IADD3 R3, PT, PT, R15, 0x1, RZ ;  /* 0x000000010f037810 */ /* 0x000fe20007ffe0ff */
[----:B------:R-:W0:Y:S01]  /*1010*/  LDCU.64 UR12, c[0x0][0x380] ;  /* 0x00007000ff0c77ac */ /* 0x000e220008000a00 */
[----:B------:R-:W-:Y:S01]  /*1020*/  IADD3.X R5, PT, PT, RZ, RZ, RZ, P0, !PT ;  /* 0x000000ffff057210 */ /* 0x000fe200007fe4ff */
[----:B------:R-:W-:Y:S01]  /*1030*/  IMAD.SHL.U32 R16, R0, 0x4, RZ ;  /* 0x0000000400107824 */ /* 0x000fe200078e00ff */
[----:B------:R-:W-:Y:S02]  /*1040*/  ISETP.NE.AND P0, PT, R12, R3, PT ;  /* 0x000000030c00720c */ /* 0x000fe40003f05270 */
[----:B------:R-:W-:Y:S02]  /*1050*/  SHF.L.U64.HI R0, R0, 0x2, R5 ;  /* 0x0000000200007819 */ /* 0x000fe40000010205 */
[----:B----4-:R-:W-:-:S02]  /*1060*/  IADD3 R18, P1, PT, R16, UR4, RZ ;  /* 0x0000000410127c10 */ /* 0x010fc4000ff3e0ff */
[----:B0-----:R-:W-:Y:S02]  /*1070*/  IADD3 R16, P2, PT, R16, UR12, RZ ;  /* 0x0000000c10107c10 */ /* 0x001fe4000ff5e0ff */
[C---:B------:R-:W-:Y:S02]  /*1080*/  IADD3.X R19, PT, PT, R0.reuse, UR5, RZ, P1, !PT ;  /* 0x0000000500137c10 */ /* 0x040fe40008ffe4ff */
[----:B------:R-:W-:-:S03]  /*1090*/  IADD3.X R17, PT, PT, R0, UR13, RZ, P2, !PT ;  /* 0x0000000d00117c10 */ /* 0x000fc600097fe4ff */
[----:B------:R-:W-:Y:S06]  /*10a0*/  @!P0 BRA `(.L_x_33) ;  /* 0x00000000003c8947 */ /* 0x000fec0003800000 */
[----:B------:R-:W2:Y:S04]  /*10b0*/  LDG.E R24, desc[UR6][R22.64] ;  /* 0x0000000616187981 */ /* 0x000ea8000c1e1900 */
[----:B------:R-:W4:Y:S01]  /*10c0*/  LDG.E R3, desc[UR6][R16.64+0x4] ;  /* 0x0000040610037981 */ /* 0x000f22000c1e1900 */
[----:B--2---:R-:W0:Y:S08]  /*10d0*/  MUFU.RCP R0, R24 ;  /* 0x0000001800007308 */ /* 0x004e300000001000 */
[----:B----4-:R-:W2:Y:S01]  /*10e0*/  FCHK P0, R3, R24 ;  /* 0x0000001803007302 */ /* 0x010ea20000000000 */
[----:B0-----:R-:W-:-:S04]  /*10f0*/  FFMA R5, -R24, R0, 1 ;  /* 0x3f80000018057423 */ /* 0x001fc80000000100 */
[----:B------:R-:W-:-:S04]  /*1100*/  FFMA R0, R0, R5, R0 ;  /* 0x0000000500007223 */ /* 0x000fc80000000000 */
[----:B------:R-:W-:-:S04]  /*1110*/  FFMA R5, R3, R0, RZ ;  /* 0x0000000003057223 */ /* 0x000fc800000000ff */
[----:B------:R-:W-:-:S04]  /*1120*/  FFMA R2, -R24, R5, R3 ;  /* 0x0000000518027223 */ /* 0x000fc80000000103 */
[----:B------:R-:W-:Y:S01]  /*1130*/  FFMA R0, R0, R2, R5 ;  /* 0x0000000200007223 */ /* 0x000fe20000000005 */
[----:B--2---:R-:W-:Y:S06]  /*1140*/  @!P0 BRA `(.L_x_34) ;  /* 0x00000000000c8947 */ /* 0x004fec0003800000 */
[----:B------:R-:W-:Y:S01]  /*1150*/  IMAD.MOV.U32 R0, RZ, RZ, R24 ;  /* 0x000000ffff007224 */ /* 0x000fe200078e0018 */
[----:B------:R-:W-:-:S07]  /*1160*/  MOV R24, 0x1180 ;  /* 0x0000118000187802 */ /* 0x000fce0000000f00 */
[----:B-1-3--:R-:W-:Y:S05]  /*1170*/  CALL.REL.NOINC `($__internal_0_$__cuda_sm3x_div_rn_noftz_f32_slowpath) ;  /* 0x0000004400607944 */ /* 0x00afea0003c00000 */
.L_x_34:
[----:B------:R0:W-:Y:S01]  /*1180*/  STG.E desc[UR6][R18.64+0x4], R0 ;  /* 0x0000040012007986 */ /* 0x0001e2000c101906 */
[----:B------:R-:W-:Y:S05]  /*1190*/  BRA `(.L_x_35) ;  /* 0x0000000000047947 */ /* 0x000fea0003800000 */
.L_x_33:
[----:B------:R2:W-:Y:S02]  /*11a0*/  STG.E desc[UR6][R20.64], RZ ;  /* 0x000000ff14007986 */ /* 0x0005e4000c101906 */
.L_x_35:
[----:B------:R-:W-:-:S04]  /*11b0*/  IADD3 R3, PT, PT, R15, 0x2, RZ ;  /* 0x000000020f037810 */ /* 0x000fc80007ffe0ff */
[----:B------:R-:W-:-:S13]  /*11c0*/  ISETP.NE.AND P0, PT, R12, R3, PT ;  /* 0x000000030c00720c */ /* 0x000fda0003f05270 */
[----:B------:R-:W-:Y:S05]  /*11d0*/  @!P0 BRA `(.L_x_36) ;  /* 0x00000000003c8947 */ /* 0x000fea0003800000 */
[----:B------:R-:W0:Y:S04]  /*11e0*/  LDG.E R24, desc[UR6][R22.64] ;  /* 0x0000000616187981 */ /* 0x000e28000c1e1900 */
[----:B------:R-:W4:Y:S01]  /*11f0*/  LDG.E R3, desc[UR6][R16.64+0x8] ;  /* 0x0000080610037981 */ /* 0x000f22000c1e1900 */
[----:B0-----:R-:W0:Y:S08]  /*1200*/  MUFU.RCP R0, R24 ;  /* 0x0000001800007308 */ /* 0x001e300000001000 */
[----:B----4-:R-:W4:Y:S01]  /*1210*/  FCHK P0, R3, R24 ;  /* 0x0000001803007302 */ /* 0x010f220000000000 */
[----:B0-----:R-:W-:-:S04]  /*1220*/  FFMA R5, -R24, R0, 1 ;  /* 0x3f80000018057423 */ /* 0x001fc80000000100 */
[----:B------:R-:W-:-:S04]  /*1230*/  FFMA R0, R0, R5, R0 ;  /* 0x0000000500007223 */ /* 0x000fc80000000000 */
[----:B------:R-:W-:-:S04]  /*1240*/  FFMA R5, R3, R0, RZ ;  /* 0x0000000003057223 */ /* 0x000fc800000000ff */
[----:B------:R-:W-:-:S04]  /*1250*/  FFMA R2, -R24, R5, R3 ;  /* 0x0000000518027223 */ /* 0x000fc80000000103 */
[----:B------:R-:W-:Y:S01]  /*1260*/  FFMA R0, R0, R2, R5 ;  /* 0x0000000200007223 */ /* 0x000fe20000000005 */
[----:B----4-:R-:W-:Y:S06]  /*1270*/  @!P0 BRA `(.L_x_37) ;  /* 0x00000000000c8947 */ /* 0x010fec0003800000 */
[----:B------:R-:W-:Y:S01]  /*1280*/  IMAD.MOV.U32 R0, RZ, RZ, R24 ;  /* 0x000000ffff007224 */ /* 0x000fe200078e0018 */
[----:B------:R-:W-:-:S07]  /*1290*/  MOV R24, 0x12b0 ;  /* 0x000012b000187802 */ /* 0x000fce0000000f00 */
[----:B-123--:R-:W-:Y:S05]  /*12a0*/  CALL.REL.NOINC `($__internal_0_$__cuda_sm3x_div_rn_noftz_f32_slowpath) ;  /* 0x0000004400147944 */ /* 0x00efea0003c00000 */
.L_x_37:
[----:B------:R0:W-:Y:S01]  /*12b0*/  STG.E desc[UR6][R18.64+0x8], R0 ;  /* 0x0000080012007986 */ /* 0x0001e2000c101906 */
[----:B------:R-:W-:Y:S05]  /*12c0*/  BRA `(.L_x_38) ;  /* 0x0000000000047947 */ /* 0x000fea0003800000 */
.L_x_36:
[----:B------:R4:W-:Y:S02]  /*12d0*/  STG.E desc[UR6][R20.64], RZ ;  /* 0x000000ff14007986 */ /* 0x0009e4000c101906 */
.L_x_38:
[----:B------:R-:W-:-:S04]  /*12e0*/  IADD3 R3, PT, PT, R15, 0x3, RZ ;  /* 0x000000030f037810 */ /* 0x000fc80007ffe0ff */
[----:B------:R-:W-:-:S13]  /*12f0*/  ISETP.NE.AND P0, PT, R12, R3, PT ;  /* 0x000000030c00720c */ /* 0x000fda0003f05270 */
[----:B------:R-:W-:Y:S05]  /*1300*/  @!P0 BRA `(.L_x_39) ;  /* 0x00000000003c8947 */ /* 0x000fea0003800000 */
[----:B------:R-:W0:Y:S04]  /*1310*/  LDG.E R24, desc[UR6][R22.64] ;  /* 0x0000000616187981 */ /* 0x000e28000c1e1900 */
[----:B------:R-:W5:Y:S01]  /*1320*/  LDG.E R3, desc[UR6][R16.64+0xc] ;  /* 0x00000c0610037981 */ /* 0x000f62000c1e1900 */
[----:B0-----:R-:W0:Y:S08]  /*1330*/  MUFU.RCP R0, R24 ;  /* 0x0000001800007308 */ /* 0x001e300000001000 */
[----:B-----5:R-:W5:Y:S01]  /*1340*/  FCHK P0, R3, R24 ;  /* 0x0000001803007302 */ /* 0x020f620000000000 */
[----:B0-----:R-:W-:-:S04]  /*1350*/  FFMA R5, -R24, R0, 1 ;  /* 0x3f80000018057423 */ /* 0x001fc80000000100 */
[----:B------:R-:W-:-:S04]  /*1360*/  FFMA R0, R0, R5, R0 ;  /* 0x0000000500007223 */ /* 0x000fc80000000000 */
[----:B------:R-:W-:-:S04]  /*1370*/  FFMA R5, R3, R0, RZ ;  /* 0x0000000003057223 */ /* 0x000fc800000000ff */
[----:B------:R-:W-:-:S04]  /*1380*/  FFMA R2, -R24, R5, R3 ;  /* 0x0000000518027223 */ /* 0x000fc80000000103 */
[----:B------:R-:W-:Y:S01]  /*1390*/  FFMA R0, R0, R2, R5 ;  /* 0x0000000200007223 */ /* 0x000fe20000000005 */
[----:B-----5:R-:W-:Y:S06]  /*13a0*/  @!P0 BRA `(.L_x_40) ;  /* 0x00000000000c8947 */ /* 0x020fec0003800000 */
[----:B------:R-:W-:Y:S01]  /*13b0*/  IMAD.MOV.U32 R0, RZ, RZ, R24 ;  /* 0x000000ffff007224 */ /* 0x000fe200078e0018 */
[----:B------:R-:W-:-:S07]  /*13c0*/  MOV R24, 0x13e0 ;  /* 0x000013e000187802 */ /* 0x000fce0000000f00 */
[----:B-1234-:R-:W-:Y:S05]  /*13d0*/  CALL.REL.NOINC `($__internal_0_$__cuda_sm3x_div_rn_noftz_f32_slowpath) ;  /* 0x0000004000c87944 */ /* 0x01efea0003c00000 */
.L_x_40:
[----:B------:R0:W-:Y:S01]  /*13e0*/  STG.E desc[UR6][R18.64+0xc], R0 ;  /* 0x00000c0012007986 */ /* 0x0001e2000c101906 */
[----:B------:R-:W-:Y:S05]  /*13f0*/  BRA `(.L_x_41) ;  /* 0x0000000000047947 */ /* 0x000fea0003800000 */
.L_x_39:
[----:B------:R0:W-:Y:S02]  /*1400*/  STG.E desc[UR6][R20.64], RZ ;  /* 0x000000ff14007986 */ /* 0x0001e4000c101906 */
.L_x_41:
[----:B------:R-:W-:-:S07]  /*1410*/  IADD3 R15, PT, PT, R15, 0x4, RZ ;  /* 0x000000040f0f7810 */ /* 0x000fce0007ffe0ff */
.L_x_29:
[----:B------:R-:W-:-:S13]  /*1420*/  ISETP.NE.AND P0, PT, R8, RZ, PT ;  /* 0x000000ff0800720c */ /* 0x000fda0003f05270 */
[----:B------:R-:W-:Y:S05]  /*1430*/  @!P0 BRA `(.L_x_28) ;  /* 0x0000000400408947 */ /* 0x000fea0003800000 */
[----:B------:R-:W-:-:S13]  /*1440*/  ISETP.NE.AND P0, PT, R8, 0x1, PT ;  /* 0x000000010800780c */ /* 0x000fda0003f05270 */
[----:B------:R-:W-:Y:S05]  /*1450*/  @!P0 BRA `(.L_x_42) ;  /* 0x0000000000d48947 */ /* 0x000fea0003800000 */
[----:B------:R-:W-:-:S13]  /*1460*/  ISETP.NE.AND P0, PT, R12, R15, PT ;  /* 0x0000000f0c00720c */ /* 0x000fda0003f05270 */
[----:B------:R-:W-:Y:S05]  /*1470*/  @!P0 BRA `(.L_x_43) ;  /* 0x0000000000508947 */ /* 0x000fea0003800000 */
[----:B------:R-:W5:Y:S01]  /*1480*/  LDC.64 R16, c[0x0][0x380] ;  /* 0x0000e000ff107b82 */ /* 0x000f620000000a00 */
[----:B0-----:R-:W2:Y:S01]  /*1490*/  LDG.E R24, desc[UR6][R22.64] ;  /* 0x0000000616187981 */ /* 0x001ea2000c1e1900 */
[----:B------:R-:W-:-:S04]  /*14a0*/  IMAD.IADD R2, R4, 0x1, R15 ;  /* 0x0000000104027824 */ /* 0x000fc800078e020f */
        /* <DEDUP_REMOVED lines=10> */
[----:B------:R-:W-:Y:S02]  /*1550*/  MOV R0, R24 ;  /* 0x0000001800007202 */ /* 0x000fe40000000f00 */
[----:B------:R-:W-:-:S07]  /*1560*/  MOV R24, 0x1580 ;  /* 0x0000158000187802 */ /* 0x000fce0000000f00 */
[----:B-1-3--:R-:W-:Y:S05]  /*1570*/  CALL.REL.NOINC `($__internal_0_$__cuda_sm3x_div_rn_noftz_f32_slowpath) ;  /* 0x0000004000607944 */ /* 0x00afea0003c00000 */
.L_x_44:
[----:B------:R-:W0:Y:S02]  /*1580*/  LDC.64 R16, c[0x0][0x390] ;  /* 0x0000e400ff107b82 */ /* 0x000e240000000a00 */
[----:B0-----:R-:W-:-:S05]  /*1590*/  IMAD.WIDE.U32 R2, R2, 0x4, R16 ;  /* 0x0000000402027825 */ /* 0x001fca00078e0010 */
[----:B------:R0:W-:Y:S01]  /*15a0*/  STG.E desc[UR6][R2.64], R0 ;  /* 0x0000000002007986 */ /* 0x0001e2000c101906 */
[----:B------:R-:W-:Y:S05]  /*15b0*/  BRA `(.L_x_45) ;  /* 0x0000000000047947 */ /* 0x000fea0003800000 */
.L_x_43:
[----:B0-----:R0:W-:Y:S02]  /*15c0*/  STG.E desc[UR6][R20.64], RZ ;  /* 0x000000ff14007986 */ /* 0x0011e4000c101906 */
.L_x_45:
[----:B0-----:R-:W-:-:S05]  /*15d0*/  VIADD R3, R15, 0x1 ;  /* 0x000000010f037836 */ /* 0x001fca0000000000 */
[----:B------:R-:W-:-:S13]  /*15e0*/  ISETP.NE.AND P0, PT, R12, R3, PT ;  /* 0x000000030c00720c */ /* 0x000fda0003f05270 */
[----:B------:R-:W-:Y:S05]  /*15f0*/  @!P0 BRA `(.L_x_46) ;  /* 0x0000000000648947 */ /* 0x000fea0003800000 */
[----:B------:R-:W0:Y:S01]  /*1600*/  LDCU.64 UR4, c[0x0][0x380] ;  /* 0x00007000ff0477ac */ /* 0x000e220008000a00 */
[----:B------:R-:W-:Y:S01]  /*1610*/  IADD3 R5, P0, PT, R4, R15, RZ ;  /* 0x0000000f04057210 */ /* 0x000fe20007f1e0ff */
[----:B------:R-:W5:Y:S03]  /*1620*/  LDG.E R24, desc[UR6][R22.64] ;  /* 0x0000000616187981 */ /* 0x000f66000c1e1900 */
[----:B--2---:R-:W-:Y:S01]  /*1630*/  IADD3.X R0, PT, PT, RZ, RZ, RZ, P0, !PT ;  /* 0x000000ffff007210 */ /* 0x004fe200007fe4ff */
[----:B------:R-:W-:-:S03]  /*1640*/  IMAD.SHL.U32 R2, R5, 0x4, RZ ;  /* 0x0000000405027824 */ /* 0x000fc600078e00ff */
[----:B------:R-:W-:Y:S02]  /*1650*/  SHF.L.U64.HI R5, R5, 0x2, R0 ;  /* 0x0000000205057819 */ /* 0x000fe40000010200 */
[----:B0-----:R-:W-:-:S04]  /*1660*/  IADD3 R16, P0, PT, R2, UR4, RZ ;  /* 0x0000000402107c10 */ /* 0x001fc8000ff1e0ff */
[----:B------:R-:W-:-:S05]  /*1670*/  IADD3.X R17, PT, PT, R5, UR5, RZ, P0, !PT ;  /* 0x0000000505117c10 */ /* 0x000fca00087fe4ff */
[----:B------:R-:W2:Y:S01]  /*1680*/  LDG.E R3, desc[UR6][R16.64+0x4] ;  /* 0x0000040610037981 */ /* 0x000ea2000c1e1900 */
[----:B-----5:R-:W4:Y:S02]  /*1690*/  MUFU.RCP R0, R24 ;  /* 0x0000001800007308 */ /* 0x020f240000001000 */
[----:B----4-:R-:W-:-:S04]  /*16a0*/  FFMA R19, -R24, R0, 1 ;  /* 0x3f80000018137423 */ /* 0x010fc80000000100 */
[----:B------:R-:W-:Y:S02]  /*16b0*/  FFMA R0, R0, R19, R0 ;  /* 0x0000001300007223 */ /* 0x000fe40000000000 */
[----:B--2---:R-:W0:Y:S02]  /*16c0*/  FCHK P0, R3, R24 ;  /* 0x0000001803007302 */ /* 0x004e240000000000 */
[----:B------:R-:W-:-:S04]  /*16d0*/  FFMA R19, R3, R0, RZ ;  /* 0x0000000003137223 */ /* 0x000fc800000000ff */
[----:B------:R-:W-:-:S04]  /*16e0*/  FFMA R18, -R24, R19, R3 ;  /* 0x0000001318127223 */ /* 0x000fc80000000103 */
[----:B------:R-:W-:Y:S01]  /*16f0*/  FFMA R0, R0, R18, R19 ;  /* 0x0000001200007223 */ /* 0x000fe20000000013 */
[----:B0-----:R-:W-:Y:S06]  /*1700*/  @!P0 BRA `(.L_x_47) ;  /* 0x00000000000c8947 */ /* 0x001fec0003800000 */
[----:B------:R-:W-:Y:S02]  /*1710*/  MOV R0, R24 ;  /* 0x0000001800007202 */ /* 0x000fe40000000f00 */
[----:B------:R-:W-:-:S07]  /*1720*/  MOV R24, 0x1740 ;  /* 0x0000174000187802 */ /* 0x000fce0000000f00 */
[----:B-1-3--:R-:W-:Y:S05]  /*1730*/  CALL.REL.NOINC `($__internal_0_$__cuda_sm3x_div_rn_noftz_f32_slowpath) ;  /* 0x0000003c00f07944 */ /* 0x00afea0003c00000 */
.L_x_47:
[----:B------:R-:W0:Y:S02]  /*1740*/  LDCU.64 UR4, c[0x0][0x390] ;  /* 0x00007200ff0477ac */ /* 0x000e240008000a00 */
[----:B0-----:R-:W-:-:S04]  /*1750*/  IADD3 R2, P0, PT, R2, UR4, RZ ;  /* 0x0000000402027c10 */ /* 0x001fc8000ff1e0ff */
[----:B------:R-:W-:-:S05]  /*1760*/  IADD3.X R3, PT, PT, R5, UR5, RZ, P0, !PT ;  /* 0x0000000505037c10 */ /* 0x000fca00087fe4ff */
[----:B------:R0:W-:Y:S01]  /*1770*/  STG.E desc[UR6][R2.64+0x4], R0 ;  /* 0x0000040002007986 */ /* 0x0001e2000c101906 */
[----:B------:R-:W-:Y:S05]  /*1780*/  BRA `(.L_x_48) ;  /* 0x0000000000047947 */ /* 0x000fea0003800000 */
.L_x_46:
[----:B------:R0:W-:Y:S02]  /*1790*/  STG.E desc[UR6][R20.64], RZ ;  /* 0x000000ff14007986 */ /* 0x0001e4000c101906 */
.L_x_48:
[----:B------:R-:W-:-:S07]  /*17a0*/  VIADD R15, R15, 0x2 ;  /* 0x000000020f0f7836 */ /* 0x000fce0000000000 */
.L_x_42:
[----:B------:R-:W-:-:S13]  /*17b0*/  ISETP.NE.AND P0, PT, R6, RZ, PT ;  /* 0x000000ff0600720c */ /* 0x000fda0003f05270 */
[----:B------:R-:W-:Y:S05]  /*17c0*/  @!P0 BRA `(.L_x_28) ;  /* 0x00000000005c8947 */ /* 0x000fea0003800000 */
[----:B------:R-:W-:-:S13]  /*17d0*/  ISETP.NE.AND P0, PT, R12, R15, PT ;  /* 0x0000000f0c00720c */ /* 0x000fda0003f05270 */
[----:B------:R-:W-:Y:S05]  /*17e0*/  @!P0 BRA `(.L_x_49) ;  /* 0x0000000000508947 */ /* 0x000fea0003800000 */
[----:B0-----:R-:W0:Y:S01]  /*17f0*/  LDC.64 R2, c[0x0][0x380] ;  /* 0x0000e000ff027b82 */ /* 0x001e220000000a00 */
[----:B------:R-:W2:Y:S01]  /*1800*/  LDG.E R22, desc[UR6][R22.64] ;  /* 0x0000000616167981 */ /* 0x000ea2000c1e1900 */
[----:B------:R-:W-:-:S05]  /*1810*/  IADD3 R4, PT, PT, R4, R15, RZ ;  /* 0x0000000f04047210 */ /* 0x000fca0007ffe0ff */
[----:B0-----:R-:W-:-:S06]  /*1820*/  IMAD.WIDE.U32 R2, R4, 0x4, R2 ;  /* 0x0000000404027825 */ /* 0x001fcc00078e0002 */
[----:B------:R-:W5:Y:S01]  /*1830*/  LDG.E R3, desc[UR6][R2.64] ;  /* 0x0000000602037981 */ /* 0x000f62000c1e1900 */
[----:B--2---:R-:W0:Y:S02]  /*1840*/  MUFU.RCP R0, R22 ;  /* 0x0000001600007308 */ /* 0x004e240000001000 */
[----:B0-----:R-:W-:-:S04]  /*1850*/  FFMA R5, -R22, R0, 1 ;  /* 0x3f80000016057423 */ /* 0x001fc80000000100 */
[----:B------:R-:W-:Y:S02]  /*1860*/  FFMA R0, R0, R5, R0 ;  /* 0x0000000500007223 */ /* 0x000fe40000000000 */
[----:B-----5:R-:W0:Y:S02]  /*1870*/  FCHK P0, R3, R22 ;  /* 0x0000001603007302 */ /* 0x020e240000000000 */
[----:B------:R-:W-:-:S04]  /*1880*/  FFMA R5, R3, R0, RZ ;  /* 0x0000000003057223 */ /* 0x000fc800000000ff */
[----:B------:R-:W-:-:S04]  /*1890*/  FFMA R15, -R22, R5, R3 ;  /* 0x00000005160f7223 */ /* 0x000fc80000000103 */
[----:B------:R-:W-:Y:S01]  /*18a0*/  FFMA R0, R0, R15, R5 ;  /* 0x0000000f00007223 */ /* 0x000fe20000000005 */
[----:B0-----:R-:W-:Y:S06]  /*18b0*/  @!P0 BRA `(.L_x_50) ;  /* 0x00000000000c8947 */ /* 0x001fec0003800000 */
[----:B------:R-:W-:Y:S01]  /*18c0*/  IMAD.MOV.U32 R0, RZ, RZ, R22 ;  /* 0x000000ffff007224 */ /* 0x000fe200078e0016 */
[----:B------:R-:W-:-:S07]  /*18d0*/  MOV R24, 0x18f0 ;  /* 0x000018f000187802 */ /* 0x000fce0000000f00 */
[----:B-1-34-:R-:W-:Y:S05]  /*18e0*/  CALL.REL.NOINC `($__internal_0_$__cuda_sm3x_div_rn_noftz_f32_slowpath) ;  /* 0x0000003c00847944 */ /* 0x01afea0003c00000 */
.L_x_50:
[----:B------:R-:W0:Y:S02]  /*18f0*/  LDC.64 R2, c[0x0][0x390] ;  /* 0x0000e400ff027b82 */ /* 0x000e240000000a00 */
[----:B0-----:R-:W-:-:S05]  /*1900*/  IMAD.WIDE.U32 R4, R4, 0x4, R2 ;  /* 0x0000000404047825 */ /* 0x001fca00078e0002 */
[----:B------:R0:W-:Y:S01]  /*1910*/  STG.E desc[UR6][R4.64], R0 ;  /* 0x0000000004007986 */ /* 0x0001e2000c101906 */
[----:B------:R-:W-:Y:S05]  /*1920*/  BRA `(.L_x_28) ;  /* 0x0000000000047947 */ /* 0x000fea0003800000 */
.L_x_49:
[----:B0-----:R0:W-:Y:S02]  /*1930*/  STG.E desc[UR6][R20.64], RZ ;  /* 0x000000ff14007986 */ /* 0x0011e4000c101906 */
.L_x_28:
[----:B------:R-:W5:Y:S01]  /*1940*/  LDCU UR4, c[0x0][0x3b0] ;  /* 0x00007600ff0477ac */ /* 0x000f620008000800 */
[----:B------:R-:W-:-:S04]  /*1950*/  IADD3 R12, PT, PT, R12, 0x1, RZ ;  /* 0x000000010c0c7810 */ /* 0x000fc80007ffe0ff */
[----:B-----5:R-:W-:-:S13]  /*1960*/  ISETP.NE.AND P0, PT, R12, UR4, PT ;  /* 0x000000040c007c0c */ /* 0x020fda000bf05270 */
[----:B------:R-:W-:Y:S05]  /*1970*/  @P0 BRA `(.L_x_51) ;  /* 0xffffffe800640947 */ /* 0x000fea000383ffff */
[----:B------:R-:W-:Y:S01]  /*1980*/  ISETP.GE.U32.AND P0, PT, R14, 0x7, PT ;  /* 0x000000070e00780c */ /* 0x000fe20003f06070 */
[----:B0-----:R-:W-:-:S12]  /*1990*/  IMAD.MOV.U32 R2, RZ, RZ, RZ ;  /* 0x000000ffff027224 */ /* 0x001fd800078e00ff */
[----:B------:R-:W-:Y:S05]  /*19a0*/  @!P0 BRA `(.L_x_52) ;  /* 0x0000000800dc8947 */ /* 0x000fea0003800000 */
[----:B------:R-:W0:Y:S01]  /*19b0*/  LDC R5, c[0x0][0x3b0] ;  /* 0x0000ec00ff057b82 */ /* 0x000e220000000800 */
[----:B------:R-:W-:-:S07]  /*19c0*/  HFMA2 R4, -RZ, RZ, 0, 0 ;  /* 0x00000000ff047431 */ /* 0x000fce00000001ff */
[----:B------:R-:W0:Y:S08]  /*19d0*/  LDC.64 R12, c[0x0][0x398] ;  /* 0x0000e600ff0c7b82 */ /* 0x000e300000000a00 */
[----:B------:R-:W0:Y:S08]  /*19e0*/  LDC.64 R14, c[0x0][0x3a0] ;  /* 0x0000e800ff0e7b82 */ /* 0x000e300000000a00 */
[----:B------:R-:W0:Y:S02]  /*19f0*/  LDC.64 R16, c[0x0][0x380] ;  /* 0x0000e000ff107b82 */ /* 0x000e240000000a00 */
.L_x_61:
[----:B01234-:R-:W1:Y:S01]  /*1a00*/  LDC.64 R20, c[0x0][0x380] ;  /* 0x0000e000ff147b82 */ /* 0x01fe620000000a00 */
[----:B------:R-:W2:Y:S07]  /*1a10*/  LDCU UR4, c[0x0][0x3b0] ;  /* 0x00007600ff0477ac */ /* 0x000eae0008000800 */
[----:B------:R-:W3:Y:S01]  /*1a20*/  LDC.64 R18, c[0x0][0x388] ;  /* 0x0000e200ff127b82 */ /* 0x000ee20000000a00 */
[----:B--2---:R-:W-:-:S04]  /*1a30*/  IMAD R3, R4, UR4, R4 ;  /* 0x0000000404037c24 */ /* 0x004fc8000f8e0204 */
[----:B-1----:R-:W-:-:S05]  /*1a40*/  IMAD.WIDE.U32 R20, R3, 0x4, R20 ;  /* 0x0000000403147825 */ /* 0x002fca00078e0014 */
[----:B------:R-:W2:Y:S01]  /*1a50*/  LDG.E R22, desc[UR6][R20.64] ;  /* 0x0000000614167981 */ /* 0x000ea2000c1e1900 */
[----:B---3--:R-:W-:-:S05]  /*1a60*/  IMAD.WIDE.U32 R18, R4, 0x4, R18 ;  /* 0x0000000404127825 */ /* 0x008fca00078e0012 */
[----:B------:R-:W3:Y:S01]  /*1a70*/  LDG.E R3, desc[UR6][R18.64] ;  /* 0x0000000612037981 */ /* 0x000ee2000c1e1900 */
[----:B------:R-:W-:Y:S01]  /*1a80*/  IMAD.MOV.U32 R2, RZ, RZ, R4 ;  /* 0x000000ffff027224 */ /* 0x000fe200078e0004 */
[----:B------:R-:W-:-:S04]  /*1a90*/  IADD3 R4, PT, PT, R4, 0x8, RZ ;  /* 0x0000000804047810 */ /* 0x000fc80007ffe0ff */
[----:B------:R-:W-:Y:S01]  /*1aa0*/  ISETP.NE.AND P2, PT, R4, R7, PT ;  /* 0x000000070400720c */ /* 0x000fe20003f45270 */
        /* <DEDUP_REMOVED lines=10> */
[----:B0-----:R-:W-:Y:S05]  /*1b50*/  CALL.REL.NOINC `($__internal_0_$__cuda_sm3x_div_rn_noftz_f32_slowpath) ;  /* 0x0000003800e87944 */ /* 0x001fea0003c00000 */
.L_x_53:
[C---:B0-----:R-:W-:Y:S02]  /*1b60*/  IMAD R27, R2.reuse, R5, R5 ;  /* 0x00000005021b7224 */ /* 0x041fe400078e0205 */
[----:B------:R-:W-:-:S03]  /*1b70*/  IMAD.WIDE.U32 R20, R2, 0x4, R12 ;  /* 0x0000000402147825 */ /* 0x000fc600078e000c */
[----:B------:R-:W-:Y:S01]  /*1b80*/  IADD3 R3, P0, PT, R27, R2, RZ ;  /* 0x000000021b037210 */ /* 0x000fe20007f1e0ff */
[----:B------:R-:W-:Y:S01]  /*1b90*/  IMAD.WIDE.U32 R22, R2, 0x4, R14 ;  /* 0x0000000402167825 */ /* 0x000fe200078e000e */
[----:B------:R0:W-:Y:S02]  /*1ba0*/  STG.E desc[UR6][R20.64], R0 ;  /* 0x0000000014007986 */ /* 0x0001e4000c101906 */
[----:B------:R-:W-:Y:S02]  /*1bb0*/  IADD3.X R26, PT, PT, RZ, RZ, RZ, P0, !PT ;  /* 0x000000ffff1a7210 */ /* 0x000fe400007fe4ff */
[C---:B------:R-:W-:Y:S01]  /*1bc0*/  LEA R24, P0, R3.reuse, R16, 0x2 ;  /* 0x0000001003187211 */ /* 0x040fe200078010ff */
[----:B------:R0:W-:Y:S03]  /*1bd0*/  STG.E desc[UR6][R22.64], R0 ;  /* 0x0000000016007986 */ /* 0x0001e6000c101906 */
[----:B------:R-:W-:-:S02]  /*1be0*/  LEA.HI.X R25, R3, R17, R26, 0x2, P0 ;  /* 0x0000001103197211 */ /* 0x000fc400000f141a */
[----:B------:R-:W2:Y:S04]  /*1bf0*/  LDG.E R3, desc[UR6][R18.64+0x4] ;  /* 0x0000040612037981 */ /* 0x000ea8000c1e1900 */
[----:B------:R-:W3:Y:S02]  /*1c00*/  LDG.E R24, desc[UR6][R24.64+0x4] ;  /* 0x0000040618187981 */ /* 0x000ee4000c1e1900 */
[----:B---3--:R-:W1:Y:S08]  /*1c10*/  MUFU.RCP R26, R24 ;  /* 0x00000018001a7308 */ /* 0x008e700000001000 */
[----:B--2---:R-:W2:Y:S01]  /*1c20*/  FCHK P0, R3, R24 ;  /* 0x0000001803007302 */ /* 0x004ea20000000000 */
[----:B-1----:R-:W-:-:S04]  /*1c30*/  FFMA R29, -R24, R26, 1 ;  /* 0x3f800000181d7423 */ /* 0x002fc8000000011a */
[----:B------:R-:W-:-:S04]  /*1c40*/  FFMA R26, R26, R29, R26 ;  /* 0x0000001d1a1a7223 */ /* 0x000fc8000000001a */
[----:B------:R-:W-:-:S04]  /*1c50*/  FFMA R29, R3, R26, RZ ;  /* 0x0000001a031d7223 */ /* 0x000fc800000000ff */
[----:B------:R-:W-:-:S04]  /*1c60*/  FFMA R28, -R24, R29, R3 ;  /* 0x0000001d181c7223 */ /* 0x000fc80000000103 */
[----:B------:R-:W-:Y:S01]  /*1c70*/  FFMA R29, R26, R28, R29 ;  /* 0x0000001c1a1d7223 */ /* 0x000fe2000000001d */
[----:B0-2---:R-:W-:Y:S06]  /*1c80*/  @!P0 BRA `(.L_x_54) ;  /* 0x0000000000108947 */ /* 0x005fec0003800000 */
[----:B------:R-:W-:Y:S01]  /*1c90*/  IMAD.MOV.U32 R0, RZ, RZ, R24 ;  /* 0x000000ffff007224 */ /* 0x000fe200078e0018 */
[----:B------:R-:W-:-:S07]  /*1ca0*/  MOV R24, 0x1cc0 ;  /* 0x00001cc000187802 */ /* 0x000fce0000000f00 */
[----:B------:R-:W-:Y:S05]  /*1cb0*/  CALL.REL.NOINC `($__internal_0_$__cuda_sm3x_div_rn_noftz_f32_slowpath) ;  /* 0x0000003800907944 */ /* 0x000fea0003c00000 */
[----:B------:R-:W-:-:S07]  /*1cc0*/  MOV R29, R0 ;  /* 0x00000000001d7202 */ /* 0x000fce0000000f00 */
.L_x_54:
[----:B------:R-:W0:Y:S01]  /*1cd0*/  LDCU UR4, c[0x0][0x3b0] ;  /* 0x00007600ff0477ac */ /* 0x000e220008000800 */
[----:B------:R1:W-:Y:S04]  /*1ce0*/  STG.E desc[UR6][R20.64+0x4], R29 ;  /* 0x0000041d14007986 */ /* 0x0003e8000c101906 */
[----:B------:R1:W-:Y:S01]  /*1cf0*/  STG.E desc[UR6][R22.64+0x4], R29 ;  /* 0x0000041d16007986 */ /* 0x0003e2000c101906 */
[----:B0-----:R-:W-:-:S05]  /*1d00*/  VIADD R27, R27, UR4 ;  /* 0x000000041b1b7c36 */ /* 0x001fca0008000000 */
[----:B------:R-:W-:-:S04]  /*1d10*/  IADD3 R0, P0, PT, R27, R2, RZ ;  /* 0x000000021b007210 */ /* 0x000fc80007f1e0ff */
[----:B------:R-:W-:Y:S02]  /*1d20*/  IADD3.X R3, PT, PT, RZ, RZ, RZ, P0, !PT ;  /* 0x000000ffff037210 */ /* 0x000fe400007fe4ff */
[----:B------:R-:W-:-:S04]  /*1d30*/  LEA R24, P0, R0, R16, 0x2 ;  /* 0x0000001000187211 */ /* 0x000fc800078010ff */
[----:B------:R-:W-:Y:S02]  /*1d40*/  LEA.HI.X R25, R0, R17, R3, 0x2, P0 ;  /* 0x0000001100197211 */ /* 0x000fe400000f1403 */
[----:B------:R-:W2:Y:S04]  /*1d50*/  LDG.E R3, desc[UR6][R18.64+0x8] ;  /* 0x0000080612037981 */ /* 0x000ea8000c1e1900 */
[----:B------:R-:W3:Y:S02]  /*1d60*/  LDG.E R24, desc[UR6][R24.64+0x8] ;  /* 0x0000080618187981 */ /* 0x000ee4000c1e1900 */
[----:B---3--:R-:W0:Y:S08]  /*1d70*/  MUFU.RCP R0, R24 ;  /* 0x0000001800007308 */ /* 0x008e300000001000 */
[----:B--2---:R-:W2:Y:S01]  /*1d80*/  FCHK P0, R3, R24 ;  /* 0x0000001803007302 */ /* 0x004ea20000000000 */
[----:B0-----:R-:W-:-:S04]  /*1d90*/  FFMA R31, -R24, R0, 1 ;  /* 0x3f800000181f7423 */ /* 0x001fc80000000100 */
[----:B------:R-:W-:-:S04]  /*1da0*/  FFMA R0, R0, R31, R0 ;  /* 0x0000001f00007223 */ /* 0x000fc80000000000 */
[----:B------:R-:W-:-:S04]  /*1db0*/  FFMA R31, R3, R0, RZ ;  /* 0x00000000031f7223 */ /* 0x000fc800000000ff */
[----:B------:R-:W-:-:S04]  /*1dc0*/  FFMA R26, -R24, R31, R3 ;  /* 0x0000001f181a7223 */ /* 0x000fc80000000103 */
[----:B------:R-:W-:Y:S01]  /*1dd0*/  FFMA R0, R0, R26, R31 ;  /* 0x0000001a00007223 */ /* 0x000fe2000000001f */
[----:B-12---:R-:W-:Y:S06]  /*1de0*/  @!P0 BRA `(.L_x_55) ;  /* 0x00000000000c8947 */ /* 0x006fec0003800000 */
[----:B------:R-:W-:Y:S01]  /*1df0*/  IMAD.MOV.U32 R0, RZ, RZ, R24 ;  /* 0x000000ffff007224 */ /* 0x000fe200078e0018 */
[----:B------:R-:W-:-:S07]  /*1e00*/  MOV R24, 0x1e20 ;  /* 0x00001e2000187802 */ /* 0x000fce0000000f00 */
[----:B------:R-:W-:Y:S05]  /*1e10*/  CALL.REL.NOINC `($__internal_0_$__cuda_sm3x_div_rn_noftz_f32_slowpath) ;  /* 0x0000003800387944 */ /* 0x000fea0003c00000 */
.L_x_55:
[----:B------:R-:W0:Y:S01]  /*1e20*/  LDCU UR4, c[0x0][0x3b0] ;  /* 0x00007600ff0477ac */ /* 0x000e220008000800 */
[----:B------:R1:W-:Y:S04]  /*1e30*/  STG.E desc[UR6][R20.64+0x8], R0 ;  /* 0x0000080014007986 */ /* 0x0003e8000c101906 */
[----:B------:R1:W-:Y:S01]  /*1e40*/  STG.E desc[UR6][R22.64+0x8], R0 ;  /* 0x0000080016007986 */ /* 0x0003e2000c101906 */
[----:B0-----:R-:W-:-:S04]  /*1e50*/  IADD3 R27, PT, PT, R27, UR4, RZ ;  /* 0x000000041b1b7c10 */ /* 0x001fc8000fffe0ff */
[----:B------:R-:W-:-:S05]  /*1e60*/  IADD3 R3, P0, PT, R27, R2, RZ ;  /* 0x000000021b037210 */ /* 0x000fca0007f1e0ff */
[----:B------:R-:W-:Y:S01]  /*1e70*/  IMAD.X R26, RZ, RZ, RZ, P0 ;  /* 0x000000ffff1a7224 */ /* 0x000fe200000e06ff */
        /* <DEDUP_REMOVED lines=12> */
[----:B------:R-:W-:Y:S02]  /*1f40*/  MOV R0, R24 ;  /* 0x0000001800007202 */ /* 0x000fe40000000f00 */
[----:B------:R-:W-:-:S07]  /*1f50*/  MOV R24, 0x1f70 ;  /* 0x00001f7000187802 */ /* 0x000fce0000000f00 */
[----:B------:R-:W-:Y:S05]  /*1f60*/  CALL.REL.NOINC `($__internal_0_$__cuda_sm3x_div_rn_noftz_f32_slowpath) ;  /* 0x0000003400e47944 */ /* 0x000fea0003c00000 */
[----:B------:R-:W-:-:S07]  /*1f70*/  IMAD.MOV.U32 R29, RZ, RZ, R0 ;  /* 0x000000ffff1d7224 */ /* 0x000fce00078e0000 */
.L_x_56:
        /* <DEDUP_REMOVED lines=21> */
.L_x_57:
        /* <DEDUP_REMOVED lines=21> */
[----:B------:R-:W-:-:S07]  /*2220*/  MOV R29, R0 ;  /* 0x00000000001d7202 */ /* 0x000fce0000000f00 */
.L_x_58:
        /* <DEDUP_REMOVED lines=21> */
.L_x_59:
[----:B------:R-:W0:Y:S01]  /*2380*/  LDCU UR4, c[0x0][0x3b0] ;  /* 0x00007600ff0477ac */ /* 0x000e220008000800 */
[----:B------:R1:W-:Y:S04]  /*2390*/  STG.E desc[UR6][R20.64+0x18], R0 ;  /* 0x0000180014007986 */ /* 0x0003e8000c101906 */
[----:B------:R1:W-:Y:S04]  /*23a0*/  STG.E desc[UR6][R22.64+0x18], R0 ;  /* 0x0000180016007986 */ /* 0x0003e8000c101906 */
[----:B------:R-:W2:Y:S01]  /*23b0*/  LDG.E R3, desc[UR6][R18.64+0x1c] ;  /* 0x00001c0612037981 */ /* 0x000ea2000c1e1900 */
[----:B0-----:R-:W-:-:S04]  /*23c0*/  IADD3 R27, PT, PT, R27, UR4, RZ ;  /* 0x000000041b1b7c10 */ /* 0x001fc8000fffe0ff */
[----:B------:R-:W-:-:S05]  /*23d0*/  IADD3 R27, P0, PT, R27, R2, RZ ;  /* 0x000000021b1b7210 */ /* 0x000fca0007f1e0ff */
[----:B------:R-:W-:Y:S01]  /*23e0*/  IMAD.X R2, RZ, RZ, RZ, P0 ;  /* 0x000000ffff027224 */ /* 0x000fe200000e06ff */
[----:B------:R-:W-:-:S04]  /*23f0*/  LEA R24, P0, R27, R16, 0x2 ;  /* 0x000000101b187211 */ /* 0x000fc800078010ff */
[----:B------:R-:W-:-:S05]  /*2400*/  LEA.HI.X R25, R27, R17, R2, 0x2, P0 ;  /* 0x000000111b197211 */ /* 0x000fca00000f1402 */
        /* <DEDUP_REMOVED lines=13> */
.L_x_60:
[----:B------:R0:W-:Y:S04]  /*24e0*/  STG.E desc[UR6][R20.64+0x1c], R27 ;  /* 0x00001c1b14007986 */ /* 0x0001e8000c101906 */
[----:B------:R0:W-:Y:S01]  /*24f0*/  STG.E desc[UR6][R22.64+0x1c], R27 ;  /* 0x00001c1b16007986 */ /* 0x0001e2000c101906 */
[----:B------:R-:W-:Y:S05]  /*2500*/  @P2 BRA `(.L_x_61) ;  /* 0xfffffff4003c2947 */ /* 0x000fea000383ffff */
[----:B------:R-:W-:-:S07]  /*2510*/  MOV R2, R7 ;  /* 0x0000000700027202 */ /* 0x000fce0000000f00 */
.L_x_52:
[----:B------:R-:W-:-:S13]  /*2520*/  ISETP.NE.AND P0, PT, R9, RZ, PT ;  /* 0x000000ff0900720c */ /* 0x000fda0003f05270 */
[----:B------:R-:W-:Y:S05]  /*2530*/  @!P0 BRA `(.L_x_2) ;  /* 0x0000000800c08947 */ /* 0x000fea0003800000 */
[----:B------:R-:W-:-:S13]  /*2540*/  ISETP.GE.U32.AND P0, PT, R9, 0x4, PT ;  /* 0x000000040900780c */ /* 0x000fda0003f06070 */
[----:B------:R-:W-:Y:S05]  /*2550*/  @!P0 BRA `(.L_x_62) ;  /* 0x0000000400788947 */ /* 0x000fea0003800000 */
[----:B------:R-:W5:Y:S01]  /*2560*/  LDC.64 R4, c[0x0][0x380] ;  /* 0x0000e000ff047b82 */ /* 0x000f620000000a00 */
[----:B------:R-:W0:Y:S07]  /*2570*/  LDCU UR4, c[0x0][0x3b0] ;  /* 0x00007600ff0477ac */ /* 0x000e2e0008000800 */
[----:B------:R-:W1:Y:S01]  /*2580*/  LDC.64 R16, c[0x0][0x388] ;  /* 0x0000e200ff107b82 */ /* 0x000e620000000a00 */
[----:B0-----:R-:W-:-:S04]  /*2590*/  IMAD R3, R2, UR4, R2 ;  /* 0x0000000402037c24 */ /* 0x001fc8000f8e0202 */
[----:B-----5:R-:W-:-:S06]  /*25a0*/  IMAD.WIDE.U32 R4, R3, 0x4, R4 ;  /* 0x0000000403047825 */ /* 0x020fcc00078e0004 */
[----:B------:R-:W2:Y:S01]  /*25b0*/  LDG.E R4, desc[UR6][R4.64] ;  /* 0x0000000604047981 */ /* 0x000ea2000c1e1900 */
[----:B-1----:R-:W-:-:S05]  /*25c0*/  IMAD.WIDE.U32 R16, R2, 0x4, R16 ;  /* 0x0000000402107825 */ /* 0x002fca00078e0010 */
[----:B------:R-:W5:Y:S01]  /*25d0*/  LDG.E R3, desc[UR6][R16.64] ;  /* 0x0000000610037981 */ /* 0x000f62000c1e1900 */
[----:B--2---:R-:W0:Y:S08]  /*25e0*/  MUFU.RCP R0, R4 ;  /* 0x0000000400007308 */ /* 0x004e300000001000 */
[----:B-----5:R-:W1:Y:S01]  /*25f0*/  FCHK P0, R3, R4 ;  /* 0x0000000403007302 */ /* 0x020e620000000000 */
[----:B0-----:R-:W-:-:S04]  /*2600*/  FFMA R7, -R4, R0, 1 ;  /* 0x3f80000004077423 */ /* 0x001fc80000000100 */
[----:B------:R-:W-:-:S04]  /*2610*/  FFMA R0, R0, R7, R0 ;  /* 0x0000000700007223 */ /* 0x000fc80000000000 */
[----:B------:R-:W-:-:S04]  /*2620*/  FFMA R7, R3, R0, RZ ;  /* 0x0000000003077223 */ /* 0x000fc800000000ff */
[----:B------:R-:W-:-:S04]  /*2630*/  FFMA R9, -R4, R7, R3 ;  /* 0x0000000704097223 */ /* 0x000fc80000000103 */
[----:B------:R-:W-:Y:S01]  /*2640*/  FFMA R0, R0, R9, R7 ;  /* 0x0000000900007223 */ /* 0x000fe20000000007 */
[----:B-1----:R-:W-:Y:S06]  /*2650*/  @!P0 BRA `(.L_x_63) ;  /* 0x00000000000c8947 */ /* 0x002fec0003800000 */
[----:B------:R-:W-:Y:S01]  /*2660*/  IMAD.MOV.U32 R0, RZ, RZ, R4 ;  /* 0x000000ffff007224 */ /* 0x000fe200078e0004 */
[----:B------:R-:W-:-:S07]  /*2670*/  MOV R24, 0x2690 ;  /* 0x0000269000187802 */ /* 0x000fce0000000f00 */
[----:B---34-:R-:W-:Y:S05]  /*2680*/  CALL.REL.NOINC `($__internal_0_$__cuda_sm3x_div_rn_noftz_f32_slowpath) ;  /* 0x00000030001c7944 */ /* 0x018fea0003c00000 */
.L_x_63:
[----:B------:R-:W0:Y:S08]  /*2690*/  LDC R5, c[0x0][0x3b0] ;  /* 0x0000ec00ff057b82 */ /* 0x000e300000000800 */
[----:B----4-:R-:W1:Y:S08]  /*26a0*/  LDC.64 R18, c[0x0][0x380] ;  /* 0x0000e000ff127b82 */ /* 0x010e700000000a00 */
[----:B------:R-:W2:Y:S08]  /*26b0*/  LDC.64 R14, c[0x0][0x398] ;  /* 0x0000e600ff0e7b82 */ /* 0x000eb00000000a00 */
[----:B------:R-:W4:Y:S01]  /*26c0*/  LDC.64 R12, c[0x0][0x3a0] ;  /* 0x0000e800ff0c7b82 */ /* 0x000f220000000a00 */
[----:B0-----:R-:W-:-:S05]  /*26d0*/  IMAD R5, R2, R5, R5 ;  /* 0x0000000502057224 */ /* 0x001fca00078e0205 */
[----:B------:R-:W-:-:S04]  /*26e0*/  IADD3 R3, P0, PT, R5, R2, RZ ;  /* 0x0000000205037210 */ /* 0x000fc80007f1e0ff */
[----:B------:R-:W-:Y:S02]  /*26f0*/  IADD3.X R4, PT, PT, RZ, RZ, RZ, P0, !PT ;  /* 0x000000ffff047210 */ /* 0x000fe400007fe4ff */
[----:B-1----:R-:W-:Y:S01]  /*2700*/  LEA R18, P0, R3, R18, 0x2 ;  /* 0x0000001203127211 */ /* 0x002fe200078010ff */
[----:B--2---:R-:W-:-:S03]  /*2710*/  IMAD.WIDE.U32 R14, R2, 0x4, R14 ;  /* 0x00000004020e7825 */ /* 0x004fc600078e000e */
[----:B------:R-:W-:Y:S02]  /*2720*/  LEA.HI.X R19, R3, R19, R4, 0x2, P0 ;  /* 0x0000001303137211 */ /* 0x000fe400000f1404 */
[----:B------:R0:W-:Y:S01]  /*2730*/  STG.E desc[UR6][R14.64], R0 ;  /* 0x000000000e007986 */ /* 0x0001e2000c101906 */
[----:B----4-:R-:W-:-:S05]  /*2740*/  IMAD.WIDE.U32 R12, R2, 0x4, R12 ;  /* 0x00000004020c7825 */ /* 0x010fca00078e000c */
[----:B------:R0:W-:Y:S04]  /*2750*/  STG.E desc[UR6][R12.64], R0 ;  /* 0x000000000c007986 */ /* 0x0001e8000c101906 */
[----:B------:R-:W2:Y:S04]  /*2760*/  LDG.E R18, desc[UR6][R18.64+0x4] ;  /* 0x0000040612127981 */ /* 0x000ea8000c1e1900 */
[----:B------:R-:W4:Y:S01]  /*2770*/  LDG.E R3, desc[UR6][R16.64+0x4] ;  /* 0x0000040610037981 */ /* 0x000f22000c1e1900 */
[----:B--2---:R-:W1:Y:S08]  /*2780*/  MUFU.RCP R4, R18 ;  /* 0x0000001200047308 */ /* 0x004e700000001000 */
[----:B----4-:R-:W2:Y:S01]  /*2790*/  FCHK P0, R3, R18 ;  /* 0x0000001203007302 */ /* 0x010ea20000000000 */
        /* <DEDUP_REMOVED lines=8> */
[----:B---3--:R-:W-:Y:S05]  /*2820*/  CALL.REL.NOINC `($__internal_0_$__cuda_sm3x_div_rn_noftz_f32_slowpath) ;  /* 0x0000002c00b47944 */ /* 0x008fea0003c00000 */
[----:B------:R-:W-:-:S07]  /*2830*/  MOV R7, R0 ;  /* 0x0000000000077202 */ /* 0x000fce0000000f00 */
.L_x_64:
[----:B------:R-:W0:Y:S01]  /*2840*/  LDCU UR4, c[0x0][0x3b0] ;  /* 0x00007600ff0477ac */ /* 0x000e220008000800 */
[----:B------:R-:W1:Y:S01]  /*2850*/  LDC.64 R18, c[0x0][0x380] ;  /* 0x0000e000ff127b82 */ /* 0x000e620000000a00 */
[----:B------:R2:W-:Y:S04]  /*2860*/  STG.E desc[UR6][R14.64+0x4], R7 ;  /* 0x000004070e007986 */ /* 0x0005e8000c101906 */
[----:B------:R2:W-:Y:S01]  /*2870*/  STG.E desc[UR6][R12.64+0x4], R7 ;  /* 0x000004070c007986 */ /* 0x0005e2000c101906 */
[----:B0-----:R-:W-:-:S05]  /*2880*/  VIADD R5, R5, UR4 ;  /* 0x0000000405057c36 */ /* 0x001fca0008000000 */
[----:B------:R-:W-:-:S04]  /*2890*/  IADD3 R0, P0, PT, R5, R2, RZ ;  /* 0x0000000205007210 */ /* 0x000fc80007f1e0ff */
[----:B------:R-:W-:Y:S02]  /*28a0*/  IADD3.X R3, PT, PT, RZ, RZ, RZ, P0, !PT ;  /* 0x000000ffff037210 */ /* 0x000fe400007fe4ff */
[----:B-1----:R-:W-:-:S04]  /*28b0*/  LEA R18, P0, R0, R18, 0x2 ;  /* 0x0000001200127211 */ /* 0x002fc800078010ff */
[----:B------:R-:W-:Y:S02]  /*28c0*/  LEA.HI.X R19, R0, R19, R3, 0x2, P0 ;  /* 0x0000001300137211 */ /* 0x000fe400000f1403 */
[----:B------:R-:W4:Y:S04]  /*28d0*/  LDG.E R3, desc[UR6][R16.64+0x8] ;  /* 0x0000080610037981 */ /* 0x000f28000c1e1900 */
[----:B------:R-:W5:Y:S02]  /*28e0*/  LDG.E R18, desc[UR6][R18.64+0x8] ;  /* 0x0000080612127981 */ /* 0x000f64000c1e1900 */
[----:B-----5:R-:W0:Y:S08]  /*28f0*/  MUFU.RCP R0, R18 ;  /* 0x0000001200007308 */ /* 0x020e300000001000 */
[----:B----4-:R-:W1:Y:S01]  /*2900*/  FCHK P0, R3, R18 ;  /* 0x0000001203007302 */ /* 0x010e620000000000 */
        /* <DEDUP_REMOVED lines=8> */
[----:B---3--:R-:W-:Y:S05]  /*2990*/  CALL.REL.NOINC `($__internal_0_$__cuda_sm3x_div_rn_noftz_f32_slowpath) ;  /* 0x0000002c00587944 */ /* 0x008fea0003c00000 */
.L_x_65:
[----:B------:R-:W0:Y:S01]  /*29a0*/  LDCU UR4, c[0x0][0x3b0] ;  /* 0x00007600ff0477ac */ /* 0x000e220008000800 */
[----:B---3--:R-:W1:Y:S01]  /*29b0*/  LDC.64 R20, c[0x0][0x380] ;  /* 0x0000e000ff147b82 */ /* 0x008e620000000a00 */
[----:B------:R2:W-:Y:S04]  /*29c0*/  STG.E desc[UR6][R14.64+0x8], R0 ;  /* 0x000008000e007986 */ /* 0x0005e8000c101906 */
[----:B------:R2:W-:Y:S04]  /*29d0*/  STG.E desc[UR6][R12.64+0x8], R0 ;  /* 0x000008000c007986 */ /* 0x0005e8000c101906 */
[----:B------:R-:W3:Y:S01]  /*29e0*/  LDG.E R3, desc[UR6][R16.64+0xc] ;  /* 0x00000c0610037981 */ /* 0x000ee2000c1e1900 */
[----:B0-----:R-:W-:-:S04]  /*29f0*/  IADD3 R5, PT, PT, R5, UR4, RZ ;  /* 0x0000000405057c10 */ /* 0x001fc8000fffe0ff */
[----:B------:R-:W-:-:S05]  /*2a00*/  IADD3 R5, P0, PT, R5, R2, RZ ;  /* 0x0000000205057210 */ /* 0x000fca0007f1e0ff */
[----:B------:R-:W-:Y:S01]  /*2a10*/  IMAD.X R18, RZ, RZ, RZ, P0 ;  /* 0x000000ffff127224 */ /* 0x000fe200000e06ff */
[----:B-1----:R-:W-:-:S04]  /*2a20*/  LEA R4, P0, R5, R20, 0x2 ;  /* 0x0000001405047211 */ /* 0x002fc800078010ff */
[----:B------:R-:W-:-:S05]  /*2a30*/  LEA.HI.X R5, R5, R21, R18, 0x2, P0 ;  /* 0x0000001505057211 */ /* 0x000fca00000f1412 */
[----:B------:R-:W4:Y:S02]  /*2a40*/  LDG.E R4, desc[UR6][R4.64+0xc] ;  /* 0x00000c0604047981 */ /* 0x000f24000c1e1900 */
[----:B----4-:R-:W0:Y:S08]  /*2a50*/  MUFU.RCP R7, R4 ;  /* 0x0000000400077308 */ /* 0x010e300000001000 */
[----:B---3--:R-:W1:Y:S01]  /*2a60*/  FCHK P0, R3, R4 ;  /* 0x0000000403007302 */ /* 0x008e620000000000 */
        /* <DEDUP_REMOVED lines=10> */
.L_x_66:
[----:B------:R0:W-:Y:S01]  /*2b10*/  STG.E desc[UR6][R14.64+0xc], R7 ;  /* 0x00000c070e007986 */ /* 0x0001e2000c101906 */
[----:B------:R-:W-:-:S03]  /*2b20*/  IADD3 R2, PT, PT, R2, 0x4, RZ ;  /* 0x0000000402027810 */ /* 0x000fc60007ffe0ff */
[----:B------:R0:W-:Y:S04]  /*2b30*/  STG.E desc[UR6][R12.64+0xc], R7 ;  /* 0x00000c070c007986 */ /* 0x0001e8000c101906 */
.L_x_62:
[----:B------:R-:W-:-:S13]  /*2b40*/  ISETP.NE.AND P0, PT, R8, RZ, PT ;  /* 0x000000ff0800720c */ /* 0x000fda0003f05270 */
[----:B------:R-:W-:Y:S05]  /*2b50*/  @!P0 BRA `(.L_x_2) ;  /* 0x0000000400388947 */ /* 0x000fea0003800000 */
[----:B------:R-:W-:-:S13]  /*2b60*/  ISETP.NE.AND P0, PT, R8, 0x1, PT ;  /* 0x000000010800780c */ /* 0x000fda0003f05270 */
        /* <DEDUP_REMOVED lines=20> */
.L_x_68:
[----:B------:R-:W0:Y:S08]  /*2cb0*/  LDC R3, c[0x0][0x3b0] ;  /* 0x0000ec00ff037b82 */ /* 0x000e300000000800 */
[----:B------:R-:W1:Y:S08]  /*2cc0*/  LDC.64 R14, c[0x0][0x380] ;  /* 0x0000e000ff0e7b82 */ /* 0x000e700000000a00 */
[----:B------:R-:W2:Y:S08]  /*2cd0*/  LDC.64 R12, c[0x0][0x398] ;  /* 0x0000e600ff0c7b82 */ /* 0x000eb00000000a00 */
[----:B------:R-:W5:Y:S01]  /*2ce0*/  LDC.64 R8, c[0x0][0x3a0] ;  /* 0x0000e800ff087b82 */ /* 0x000f620000000a00 */
[----:B0-----:R-:W-:-:S05]  /*2cf0*/  IMAD R3, R2, R3, R3 ;  /* 0x0000000302037224 */ /* 0x001fca00078e0203 */
[----:B------:R-:W-:-:S04]  /*2d00*/  IADD3 R3, P0, PT, R3, R2, RZ ;  /* 0x0000000203037210 */ /* 0x000fc80007f1e0ff */
[----:B------:R-:W-:Y:S02]  /*2d10*/  IADD3.X R16, PT, PT, RZ, RZ, RZ, P0, !PT ;  /* 0x000000ffff107210 */ /* 0x000fe400007fe4ff */
[----:B-1----:R-:W-:Y:S01]  /*2d20*/  LEA R14, P0, R3, R14, 0x2 ;  /* 0x0000000e030e7211 */ /* 0x002fe200078010ff */
[----:B--2---:R-:W-:-:S03]  /*2d30*/  IMAD.WIDE.U32 R12, R2, 0x4, R12 ;  /* 0x00000004020c7825 */ /* 0x004fc600078e000c */
[----:B------:R-:W-:Y:S02]  /*2d40*/  LEA.HI.X R15, R3, R15, R16, 0x2, P0 ;  /* 0x0000000f030f7211 */ /* 0x000fe400000f1410 */
[----:B------:R0:W-:Y:S01]  /*2d50*/  STG.E desc[UR6][R12.64], R0 ;  /* 0x000000000c007986 */ /* 0x0001e2000c101906 */
[----:B-----5:R-:W-:-:S05]  /*2d60*/  IMAD.WIDE.U32 R8, R2, 0x4, R8 ;  /* 0x0000000402087825 */ /* 0x020fca00078e0008 */
[----:B------:R0:W-:Y:S04]  /*2d70*/  STG.E desc[UR6][R8.64], R0 ;  /* 0x0000000008007986 */ /* 0x0001e8000c101906 */
[----:B------:R-:W2:Y:S04]  /*2d80*/  LDG.E R14, desc[UR6][R14.64+0x4] ;  /* 0x000004060e0e7981 */ /* 0x000ea8000c1e1900 */
[----:B------:R-:W5:Y:S01]  /*2d90*/  LDG.E R3, desc[UR6][R4.64+0x4] ;  /* 0x0000040604037981 */ /* 0x000f62000c1e1900 */
[----:B--2---:R-:W1:Y:S08]  /*2da0*/  MUFU.RCP R7, R14 ;  /* 0x0000000e00077308 */ /* 0x004e700000001000 */
[----:B-----5:R-:W2:Y:S01]  /*2db0*/  FCHK P0, R3, R14 ;  /* 0x0000000e03007302 */ /* 0x020ea20000000000 */
        /* <DEDUP_REMOVED lines=8> */
[----:B---34-:R-:W-:Y:S05]  /*2e40*/  CALL.REL.NOINC `($__internal_0_$__cuda_sm3x_div_rn_noftz_f32_slowpath) ;  /* 0x00000028002c7944 */ /* 0x018fea0003c00000 */
[----:B------:R-:W-:-:S07]  /*2e50*/  MOV R7, R0 ;  /* 0x0000000000077202 */ /* 0x000fce0000000f00 */
.L_x_69:
[----:B------:R0:W-:Y:S01]  /*2e60*/  STG.E desc[UR6][R12.64+0x4], R7 ;  /* 0x000004070c007986 */ /* 0x0001e2000c101906 */
[----:B------:R-:W-:-:S03]  /*2e70*/  VIADD R2, R2, 0x2 ;  /* 0x0000000202027836 */ /* 0x000fc60000000000 */
[----:B------:R0:W-:Y:S04]  /*2e80*/  STG.E desc[UR6][R8.64+0x4], R7 ;  /* 0x0000040708007986 */ /* 0x0001e8000c101906 */
.L_x_67:
[----:B------:R-:W-:-:S13]  /*2e90*/  ISETP.NE.AND P0, PT, R6, RZ, PT ;  /* 0x000000ff0600720c */ /* 0x000fda0003f05270 */
[----:B------:R-:W-:Y:S05]  /*2ea0*/  @!P0 BRA `(.L_x_2) ;  /* 0x0000000000648947 */ /* 0x000fea0003800000 */
[----:B0-----:R-:W0:Y:S01]  /*2eb0*/  LDC.64 R6, c[0x0][0x380] ;  /* 0x0000e000ff067b82 */ /* 0x001e220000000a00 */
[----:B------:R-:W5:Y:S07]  /*2ec0*/  LDCU UR4, c[0x0][0x3b0] ;  /* 0x00007600ff0477ac */ /* 0x000f6e0008000800 */
[----:B------:R-:W1:Y:S01]  /*2ed0*/  LDC.64 R4, c[0x0][0x388] ;  /* 0x0000e200ff047b82 */ /* 0x000e620000000a00 */
[----:B-----5:R-:W-:-:S04]  /*2ee0*/  IMAD R3, R2, UR4, R2 ;  /* 0x0000000402037c24 */ /* 0x020fc8000f8e0202 */
[----:B0-----:R-:W-:-:S06]  /*2ef0*/  IMAD.WIDE.U32 R6, R3, 0x4, R6 ;  /* 0x0000000403067825 */ /* 0x001fcc00078e0006 */
        /* <DEDUP_REMOVED lines=11> */
[----:B------:R-:W-:Y:S02]  /*2fb0*/  MOV R0, R6 ;  /* 0x0000000600007202 */ /* 0x000fe40000000f00 */
[----:B------:R-:W-:-:S07]  /*2fc0*/  MOV R24, 0x2fe0 ;  /* 0x00002fe000187802 */ /* 0x000fce0000000f00 */
[----:B---34-:R-:W-:Y:S05]  /*2fd0*/  CALL.REL.NOINC `($__internal_0_$__cuda_sm3x_div_rn_noftz_f32_slowpath) ;  /* 0x0000002400c87944 */ /* 0x018fea0003c00000 */
.L_x_70:
[----:B------:R-:W0:Y:S08]  /*2fe0*/  LDC.64 R4, c[0x0][0x398] ;  /* 0x0000e600ff047b82 */ /* 0x000e300000000a00 */
[----:B------:R-:W1:Y:S01]  /*2ff0*/  LDC.64 R6, c[0x0][0x3a0] ;  /* 0x0000e800ff067b82 */ /* 0x000e620000000a00 */
[----:B0-----:R-:W-:-:S05]  /*3000*/  IMAD.WIDE.U32 R4, R2, 0x4, R4 ;  /* 0x0000000402047825 */ /* 0x001fca00078e0004 */
[----:B------:R0:W-:Y:S01]  /*3010*/  STG.E desc[UR6][R4.64], R0 ;  /* 0x0000000004007986 */ /* 0x0001e2000c101906 */
[----:B-1----:R-:W-:-:S05]  /*3020*/  IMAD.WIDE.U32 R2, R2, 0x4, R6 ;  /* 0x0000000402027825 */ /* 0x002fca00078e0006 */
[----:B------:R0:W-:Y:S02]  /*3030*/  STG.E desc[UR6][R2.64], R0 ;  /* 0x0000000002007986 */ /* 0x0001e4000c101906 */
.L_x_2:
[----:B012---:R-:W-:Y:S05]  /*3040*/  BSYNC.RECONVERGENT B0 ;  /* 0x0000000000007941 */ /* 0x007fea0003800200 */
.L_x_1:
[----:B---34-:R-:W0:Y:S01]  /*3050*/  LDC.64 R20, c[0x0][0x3a0] ;  /* 0x0000e800ff147b82 */ /* 0x018e220000000a00 */
[----:B------:R-:W1:Y:S01]  /*3060*/  LDCU UR4, c[0x0][0x3b0] ;  /* 0x00007600ff0477ac */ /* 0x000e620008000800 */
[C---:B------:R-:W-:Y:S02]  /*3070*/  LOP3.LUT R7, R10.reuse, 0x3, RZ, 0xc0, !PT ;  /* 0x000000030a077812 */ /* 0x040fe400078ec0ff */
[----:B------:R-:W-:-:S04]  /*3080*/  LOP3.LUT R4, R10, 0x7ffffffc, RZ, 0xc0, !PT ;  /* 0x7ffffffc0a047812 */ /* 0x000fc800078ec0ff */
[----:B------:R-:W2:Y:S01]  /*3090*/  LDC.64 R22, c[0x0][0x398] ;  /* 0x0000e600ff167b82 */ /* 0x000ea20000000a00 */
[----:B-1----:R-:W-:Y:S02]  /*30a0*/  UIADD3 UR9, UPT, UPT, UR4, 0x7, URZ ;  /* 0x0000000704097890 */ /* 0x002fe4000fffe0ff */
[----:B------:R-:W-:Y:S02]  /*30b0*/  UIADD3 UR14, UPT, UPT, UR4, -0x1, URZ ;  /* 0xffffffff040e7890 */ /* 0x000fe4000fffe0ff */
[----:B------:R-:W-:Y:S01]  /*30c0*/  UIADD3 UR8, UPT, UPT, UR4, -0x2, URZ ;  /* 0xfffffffe04087890 */ /* 0x000fe2000fffe0ff */
[----:B0-----:R-:W-:Y:S01]  /*30d0*/  IMAD.WIDE R20, R11, 0x4, R20 ;  /* 0x000000040b147825 */ /* 0x001fe200078e0214 */
[----:B------:R-:W-:Y:S02]  /*30e0*/  UIADD3 UR10, UPT, UPT, UR4, 0x3, URZ ;  /* 0x00000003040a7890 */ /* 0x000fe4000fffe0ff */
[----:B------:R-:W-:Y:S01]  /*30f0*/  ULOP3.LUT UR15, UR4, 0x7, URZ, 0xc0, !UPT ;  /* 0x00000007040f7892 */ /* 0x000fe2000f8ec0ff */
[----:B------:R-:W-:Y:S01]  /*3100*/  IADD3 R2, P0, PT, R20, 0x8, RZ ;  /* 0x0000000814027810 */ /* 0x000fe20007f1e0ff */
[----:B------:R-:W-:-:S02]  /*3110*/  ULOP3.LUT UR16, UR4, 0x3, URZ, 0xc0, !UPT ;  /* 0x0000000304107892 */ /* 0x000fc4000f8ec0ff */
[----:B------:R-:W-:Y:S01]  /*3120*/  ULOP3.LUT UR5, UR4, 0x7ffffff8, URZ, 0xc0, !UPT ;  /* 0x7ffffff804057892 */ /* 0x000fe2000f8ec0ff */
[----:B--2---:R-:W-:Y:S01]  /*3130*/  IMAD.WIDE R22, R11, 0x4, R22 ;  /* 0x000000040b167825 */ /* 0x004fe200078e0216 */
[----:B------:R-:W-:Y:S02]  /*3140*/  ULOP3.LUT UR4, UR9, 0x7, URZ, 0xc0, !UPT ;  /* 0x0000000709047892 */ /* 0x000fe4000f8ec0ff */
[----:B------:R-:W-:Y:S01]  /*3150*/  ULOP3.LUT UR11, UR10, 0x3, URZ, 0xc0, !UPT ;  /* 0x000000030a0b7892 */ /* 0x000fe2000f8ec0ff */
[----:B------:R-:W-:Y:S01]  /*3160*/  IMAD.X R5, RZ, RZ, R21, P0 ;  /* 0x000000ffff057224 */ /* 0x000fe200000e0615 */
[----:B------:R-:W-:-:S12]  /*3170*/  UIADD3 UR4, UPT, UPT, UR4, -0x1, URZ ;  /* 0xffffffff04047890 */ /* 0x000fd8000fffe0ff */
.L_x_113:
[----:B------:R-:W-:Y:S01]  /*3180*/  ISETP.GE.AND P0, PT, R10, 0x1, PT ;  /* 0x000000010a00780c */ /* 0x000fe20003f06270 */
[----:B------:R-:W-:-:S12]  /*3190*/  BSSY.RECONVERGENT B0, `(.L_x_71) ;  /* 0x00000ea000007945 */ /* 0x000fd80003800200 */
[----:B-12---:R-:W-:Y:S05]  /*31a0*/  @!P0 BRA `(.L_x_72) ;  /* 0x0000000c00a08947 */ /* 0x006fea0003800000 */
[----:B------:R-:W-:Y:S01]  /*31b0*/  ISETP.GE.U32.AND P2, PT, R10, 0x4, PT ;  /* 0x000000040a00780c */ /* 0x000fe20003f46070 */
[----:B------:R-:W-:Y:S01]  /*31c0*/  BSSY.RECONVERGENT B1, `(.L_x_73) ;  /* 0x000001d000017945 */ /* 0x000fe20003800200 */
[----:B------:R-:W-:-:S11]  /*31d0*/  HFMA2 R0, -RZ, RZ, 0, 0 ;  /* 0x00000000ff007431 */ /* 0x000fd600000001ff */
[----:B------:R-:W-:Y:S05]  /*31e0*/  @!P2 BRA `(.L_x_74) ;  /* 0x000000000068a947 */ /* 0x000fea0003800000 */
[----:B------:R-:W0:Y:S01]  /*31f0*/  LDC.64 R8, c[0x0][0x3a8] ;  /* 0x0000ea00ff087b82 */ /* 0x000e220000000a00 */
[----:B------:R-:W-:Y:S01]  /*3200*/  LOP3.LUT R0, R10, 0x7ffffffc, RZ, 0xc0, !PT ;  /* 0x7ffffffc0a007812 */ /* 0x000fe200078ec0ff */
[----:B------:R-:W-:Y:S01]  /*3210*/  BSSY.RECONVERGENT B2, `(.L_x_75) ;  /* 0x0000016000027945 */ /* 0x000fe20003800200 */
[----:B------:R-:W-:Y:S01]  /*3220*/  IMAD.MOV.U32 R6, RZ, RZ, R2 ;  /* 0x000000ffff067224 */ /* 0x000fe200078e0002 */
[----:B------:R-:W-:Y:S01]  /*3230*/  MOV R29, R5 ;  /* 0x00000005001d7202 */ /* 0x000fe20000000f00 */
[----:B------:R-:W-:Y:S01]  /*3240*/  IMAD.MOV.U32 R3, RZ, RZ, R11 ;  /* 0x000000ffff037224 */ /* 0x000fe200078e000b */
[----:B------:R-:W-:-:S07]  /*3250*/  IADD3 R0, PT, PT, -R0, RZ, RZ ;  /* 0x000000ff00007210 */ /* 0x000fce0007ffe1ff */
.L_x_76:
[----:B------:R-:W-:Y:S01]  /*3260*/  IMAD.MOV.U32 R14, RZ, RZ, R6 ;  /* 0x000000ffff0e7224 */ /* 0x000fe200078e0006 */
[----:B------:R-:W-:-:S05]  /*3270*/  MOV R15, R29 ;  /* 0x0000001d000f7202 */ /* 0x000fca0000000f00 */
[----:B-1----:R-:W2:Y:S01]  /*3280*/  LDG.E R17, desc[UR6][R14.64+-0x8] ;  /* 0xfffff8060e117981 */ /* 0x002ea2000c1e1900 */
[----:B0-----:R-:W-:-:S05]  /*3290*/  IMAD.WIDE R12, R3, 0x4, R8 ;  /* 0x00000004030c7825 */ /* 0x001fca00078e0208 */
[----:B--2---:R1:W-:Y:S04]  /*32a0*/  STG.E desc[UR6][R12.64], R17 ;  /* 0x000000110c007986 */ /* 0x0043e8000c101906 */
[----:B------:R-:W2:Y:S04]  /*32b0*/  LDG.E R19, desc[UR6][R14.64+-0x4] ;  /* 0xfffffc060e137981 */ /* 0x000ea8000c1e1900 */
[----:B--2---:R1:W-:Y:S04]  /*32c0*/  STG.E desc[UR6][R12.64+0x4], R19 ;  /* 0x000004130c007986 */ /* 0x0043e8000c101906 */
[----:B------:R-:W2:Y:S04]  /*32d0*/  LDG.E R25, desc[UR6][R14.64] ;  /* 0x000000060e197981 */ /* 0x000ea8000c1e1900 */
[----:B--2---:R1:W-:Y:S04]  /*32e0*/  STG.E desc[UR6][R12.64+0x8], R25 ;  /* 0x000008190c007986 */ /* 0x0043e8000c101906 */
[----:B------:R-:W2:Y:S01]  /*32f0*/  LDG.E R27, desc[UR6][R14.64+0x4] ;  /* 0x000004060e1b7981 */ /* 0x000ea2000c1e1900 */
[----:B------:R-:W-:Y:S01]  /*3300*/  VIADD R0, R0, 0x4 ;  /* 0x0000000400007836 */ /* 0x000fe20000000000 */
[----:B------:R-:W-:Y:S01]  /*3310*/  IADD3 R6, P1, PT, R14, 0x10, RZ ;  /* 0x000000100e067810 */ /* 0x000fe20007f3e0ff */
[----:B------:R-:W-:-:S03]  /*3320*/  VIADD R3, R3, 0x4 ;  /* 0x0000000403037836 */ /* 0x000fc60000000000 */
[----:B------:R-:W-:Y:S02]  /*3330*/  ISETP.NE.AND P0, PT, R0, RZ, PT ;  /* 0x000000ff0000720c */ /* 0x000fe40003f05270 */
[----:B------:R-:W-:Y:S01]  /*3340*/  IADD3.X R29, PT, PT, RZ, R15, RZ, P1, !PT ;  /* 0x0000000fff1d7210 */ /* 0x000fe20000ffe4ff */
[----:B--2---:R1:W-:Y:S10]  /*3350*/  STG.E desc[UR6][R12.64+0xc], R27 ;  /* 0x00000c1b0c007986 */ /* 0x0043f4000c101906 */
[----:B------:R-:W-:Y:S05]  /*3360*/  @P0 BRA `(.L_x_76) ;  /* 0xfffffffc00bc0947 */ /* 0x000fea000383ffff */
[----:B------:R-:W-:Y:S05]  /*3370*/  BSYNC.RECONVERGENT B2 ;  /* 0x0000000000027941 */ /* 0x000fea0003800200 */
.L_x_75:
[----:B------:R-:W-:-:S07]  /*3380*/  MOV R0, R4 ;  /* 0x0000000400007202 */ /* 0x000fce0000000f00 */
.L_x_74:
[----:B------:R-:W-:Y:S05]  /*3390*/  BSYNC.RECONVERGENT B1 ;  /* 0x0000000000017941 */ /* 0x000fea0003800200 */
.L_x_73:
[----:B------:R-:W-:Y:S01]  /*33a0*/  ISETP.NE.AND P1, PT, R7, RZ, PT ;  /* 0x000000ff0700720c */ /* 0x000fe20003f25270 */
[----:B------:R-:W-:-:S12]  /*33b0*/  BSSY.RECONVERGENT B1, `(.L_x_77) ;  /* 0x0000010000017945 */ /* 0x000fd80003800200 */
[----:B------:R-:W-:Y:S05]  /*33c0*/  @!P1 BRA `(.L_x_78) ;  /* 0x0000000000389947 */ /* 0x000fea0003800000 */
[C---:B------:R-:W-:Y:S01]  /*33d0*/  IMAD.WIDE.U32 R8, R0.reuse, 0x4, R20 ;  /* 0x0000000400087825 */ /* 0x040fe200078e0014 */
[----:B-1----:R-:W0:Y:S04]  /*33e0*/  LDC.64 R12, c[0x0][0x3a8] ;  /* 0x0000ea00ff0c7b82 */ /* 0x002e280000000a00 */
[----:B------:R-:W2:Y:S01]  /*33f0*/  LDG.E R15, desc[UR6][R8.64] ;  /* 0x00000006080f7981 */ /* 0x000ea2000c1e1900 */
[----:B------:R-:W-:Y:S01]  /*3400*/  IMAD.IADD R3, R0, 0x1, R11 ;  /* 0x0000000100037824 */ /* 0x000fe200078e020b */
[----:B------:R-:W-:-:S03]  /*3410*/  ISETP.NE.AND P0, PT, R7, 0x1, PT ;  /* 0x000000010700780c */ /* 0x000fc60003f05270 */
[----:B0-----:R-:W-:-:S05]  /*3420*/  IMAD.WIDE R12, R3, 0x4, R12 ;  /* 0x00000004030c7825 */ /* 0x001fca00078e020c */
[----:B--2---:R0:W-:Y:S05]  /*3430*/  STG.E desc[UR6][R12.64], R15 ;  /* 0x0000000f0c007986 */ /* 0x0041ea000c101906 */
[----:B------:R-:W-:Y:S05]  /*3440*/  @!P0 BRA `(.L_x_78) ;  /* 0x0000000000188947 */ /* 0x000fea0003800000 */
[----:B------:R-:W2:Y:S01]  /*3450*/  LDG.E R3, desc[UR6][R8.64+0x4] ;  /* 0x0000040608037981 */ /* 0x000ea2000c1e1900 */
[----:B------:R-:W-:-:S03]  /*3460*/  ISETP.NE.AND P0, PT, R7, 0x2, PT ;  /* 0x000000020700780c */ /* 0x000fc60003f05270 */
[----:B--2---:R2:W-:Y:S10]  /*3470*/  STG.E desc[UR6][R12.64+0x4], R3 ;  /* 0x000004030c007986 */ /* 0x0045f4000c101906 */
[----:B------:R-:W-:Y:S05]  /*3480*/  @!P0 BRA `(.L_x_78) ;  /* 0x0000000000088947 */ /* 0x000fea0003800000 */
[----:B------:R-:W3:Y:S04]  /*3490*/  LDG.E R9, desc[UR6][R8.64+0x8] ;  /* 0x0000080608097981 */ /* 0x000ee8000c1e1900 */
[----:B---3--:R3:W-:Y:S02]  /*34a0*/  STG.E desc[UR6][R12.64+0x8], R9 ;  /* 0x000008090c007986 */ /* 0x0087e4000c101906 */
.L_x_78:
[----:B------:R-:W-:Y:S05]  /*34b0*/  BSYNC.RECONVERGENT B1 ;  /* 0x0000000000017941 */ /* 0x000fea0003800200 */
.L_x_77:
[----:B------:R-:W4:Y:S02]  /*34c0*/  LDCU UR12, c[0x0][0x3b0] ;  /* 0x00007600ff0c77ac */ /* 0x000f240008000800 */
[----:B----4-:R-:W-:-:S09]  /*34d0*/  UISETP.GE.AND UP0, UPT, UR12, 0x1, UPT ;  /* 0x000000010c00788c */ /* 0x010fd2000bf06270 */
[----:B------:R-:W-:Y:S05]  /*34e0*/  BRA.U !UP0, `(.L_x_79) ;  /* 0x00000009084c7547 */ /* 0x000fea000b800000 */
[----:B------:R-:W-:Y:S01]  /*34f0*/  HFMA2 R0, -RZ, RZ, 0, 0 ;  /* 0x00000000ff007431 */ /* 0x000fe200000001ff */
[----:B------:R-:W-:Y:S06]  /*3500*/  BSSY.RECONVERGENT B1, `(.L_x_80) ;  /* 0x0000090000017945 */ /* 0x000fec0003800200 */
.L_x_87:
[----:B----4-:R-:W4:Y:S01]  /*3510*/  LDCU UR12, c[0x0][0x3b0] ;  /* 0x00007600ff0c77ac */ /* 0x010f220008000800 */
[----:B--2---:R-:W-:Y:S01]  /*3520*/  IMAD.IADD R3, R0, 0x1, R11 ;  /* 0x0000000100037824 */ /* 0x004fe200078e020b */
[----:B---3--:R-:W-:Y:S01]  /*3530*/  MOV R9, RZ ;  /* 0x000000ff00097202 */ /* 0x008fe20000000f00 */
[----:B------:R-:W-:Y:S01]  /*3540*/  IMAD.MOV.U32 R6, RZ, RZ, RZ ;  /* 0x000000ffff067224 */ /* 0x000fe200078e00ff */
[----:B------:R-:W-:Y:S01]  /*3550*/  UISETP.GE.U32.AND UP0, UPT, UR14, 0x7, UPT ;  /* 0x000000070e00788c */ /* 0x000fe2000bf06070 */
[----:B----4-:R-:W-:-:S08]  /*3560*/  IMAD R8, R3, UR12, RZ ;  /* 0x0000000c03087c24 */ /* 0x010fd0000f8e02ff */
[----:B------:R-:W-:Y:S05]  /*3570*/  BRA.U !UP0, `(.L_x_81) ;  /* 0x0000000108e07547 */ /* 0x000fea000b800000 */
[----:B------:R-:W-:Y:S01]  /*3580*/  MOV R9, RZ ;  /* 0x000000ff00097202 */ /* 0x000fe20000000f00 */
[----:B------:R-:W-:-:S07]  /*3590*/  IMAD.MOV.U32 R6, RZ, RZ, RZ ;  /* 0x000000ffff067224 */ /* 0x000fce00078e00ff */
.L_x_82:
[-C--:B------:R-:W-:Y:S01]  /*35a0*/  ISETP.NE.AND P6, PT, R3, R9.reuse, PT ;  /* 0x000000090300720c */ /* 0x080fe20003fc5270 */
[----:B01----:R-:W0:Y:S01]  /*35b0*/  LDC.64 R12, c[0x0][0x3a8] ;  /* 0x0000ea00ff0c7b82 */ /* 0x003e220000000a00 */
[----:B------:R-:W1:Y:S11]  /*35c0*/  LDCU.64 UR12, c[0x0][0x390] ;  /* 0x00007200ff0c77ac */ /* 0x000e760008000a00 */
[----:B------:R-:W2:Y:S01]  /*35d0*/  @P6 LDC.64 R16, c[0x0][0x390] ;  /* 0x0000e400ff106b82 */ /* 0x000ea20000000a00 */
[----:B------:R-:W-:Y:S01]  /*35e0*/  @P6 IADD3 R15, PT, PT, R8, R9, RZ ;  /* 0x00000009080f6210 */ /* 0x000fe20007ffe0ff */
[----:B0-----:R-:W-:-:S05]  /*35f0*/  IMAD.WIDE.U32 R12, R9, 0x4, R12 ;  /* 0x00000004090c7825 */ /* 0x001fca00078e000c */
[----:B------:R-:W3:Y:S01]  /*3600*/  @P6 LDG.E R19, desc[UR6][R12.64] ;  /* 0x000000060c136981 */ /* 0x000ee2000c1e1900 */
[----:B--2---:R-:W-:-:S05]  /*3610*/  @P6 IMAD.WIDE R16, R15, 0x4, R16 ;  /* 0x000000040f106825 */ /* 0x004fca00078e0210 */
[----:B------:R0:W3:Y:S01]  /*3620*/  @P6 LDG.E R25, desc[UR6][R16.64] ;  /* 0x0000000610196981 */ /* 0x0000e2000c1e1900 */
[----:B------:R-:W-:Y:S01]  /*3630*/  VIADD R14, R9, 0x1 ;  /* 0x00000001090e7836 */ /* 0x000fe20000000000 */
[----:B------:R-:W-:Y:S02]  /*3640*/  SHF.R.S32.HI R15, RZ, 0x1f, R9 ;  /* 0x0000001fff0f7819 */ /* 0x000fe40000011409 */
[C---:B------:R-:W-:Y:S02]  /*3650*/  IADD3 R24, P2, PT, R8.reuse, R9, RZ ;  /* 0x0000000908187210 */ /* 0x040fe40007f5e0ff */
[----:B------:R-:W-:Y:S02]  /*3660*/  ISETP.NE.AND P0, PT, R3, R14, PT ;  /* 0x0000000e0300720c */ /* 0x000fe40003f05270 */
[C---:B------:R-:W-:Y:S01]  /*3670*/  IADD3 R14, PT, PT, R9.reuse, 0x2, RZ ;  /* 0x00000002090e7810 */ /* 0x040fe20007ffe0ff */
[----:B------:R-:W-:Y:S01]  /*3680*/  VIADD R18, R9, 0x3 ;  /* 0x0000000309127836 */ /* 0x000fe20000000000 */
[----:B------:R-:W-:-:S02]  /*3690*/  LEA.HI.X.SX32 R15, R8, R15, 0x1, P2 ;  /* 0x0000000f080f7211 */ /* 0x000fc400010f0eff */
[----:B------:R-:W-:Y:S02]  /*36a0*/  ISETP.NE.AND P1, PT, R3, R14, PT ;  /* 0x0000000e0300720c */ /* 0x000fe40003f25270 */
[C---:B-1----:R-:W-:Y:S02]  /*36b0*/  LEA R14, P3, R24.reuse, UR12, 0x2 ;  /* 0x0000000c180e7c11 */ /* 0x042fe4000f8610ff */
[----:B0-----:R-:W-:Y:S02]  /*36c0*/  IADD3 R16, PT, PT, R9, 0x4, RZ ;  /* 0x0000000409107810 */ /* 0x001fe40007ffe0ff */
[----:B------:R-:W-:Y:S02]  /*36d0*/  ISETP.NE.AND P2, PT, R3, R18, PT ;  /* 0x000000120300720c */ /* 0x000fe40003f45270 */
[----:B------:R-:W-:Y:S01]  /*36e0*/  LEA.HI.X R15, R24, UR13, R15, 0x2, P3 ;  /* 0x0000000d180f7c11 */ /* 0x000fe200098f140f */
[----:B------:R-:W-:Y:S01]  /*36f0*/  VIADD R18, R9, 0x5 ;  /* 0x0000000509127836 */ /* 0x000fe20000000000 */
[----:B------:R-:W-:-:S02]  /*3700*/  ISETP.NE.AND P3, PT, R3, R16, PT ;  /* 0x000000100300720c */ /* 0x000fc40003f65270 */
[----:B------:R-:W2:Y:S01]  /*3710*/  @P0 LDG.E R16, desc[UR6][R12.64+0x4] ;  /* 0x000004060c100981 */ /* 0x000ea2000c1e1900 */
[----:B------:R-:W-:-:S03]  /*3720*/  IADD3 R24, PT, PT, R9, 0x6, RZ ;  /* 0x0000000609187810 */ /* 0x000fc60007ffe0ff */
[----:B------:R-:W2:Y:S01]  /*3730*/  @P0 LDG.E R17, desc[UR6][R14.64+0x4] ;  /* 0x000004060e110981 */ /* 0x000ea2000c1e1900 */
[----:B------:R-:W-:Y:S01]  /*3740*/  ISETP.NE.AND P4, PT, R3, R18, PT ;  /* 0x000000120300720c */ /* 0x000fe20003f85270 */
[----:B------:R-:W-:Y:S02]  /*3750*/  VIADD R26, R9, 0x7 ;  /* 0x00000007091a7836 */ /* 0x000fe40000000000 */
[----:B------:R-:W4:Y:S01]  /*3760*/  @P1 LDG.E R18, desc[UR6][R12.64+0x8] ;  /* 0x000008060c121981 */ /* 0x000f22000c1e1900 */
[----:B------:R-:W-:-:S03]  /*3770*/  ISETP.NE.AND P5, PT, R3, R24, PT ;  /* 0x000000180300720c */ /* 0x000fc60003fa5270 */
[----:B------:R-:W4:Y:S04]  /*3780*/  @P1 LDG.E R27, desc[UR6][R14.64+0x8] ;  /* 0x000008060e1b1981 */ /* 0x000f28000c1e1900 */
[----:B------:R-:W5:Y:S04]  /*3790*/  @P2 LDG.E R24, desc[UR6][R12.64+0xc] ;  /* 0x00000c060c182981 */ /* 0x000f68000c1e1900 */
[----:B------:R-:W5:Y:S04]  /*37a0*/  @P2 LDG.E R29, desc[UR6][R14.64+0xc] ;  /* 0x00000c060e1d2981 */ /* 0x000f68000c1e1900 */
[----:B------:R-:W5:Y:S04]  /*37b0*/  @P4 LDG.E R31, desc[UR6][R14.64+0x14] ;  /* 0x000014060e1f4981 */ /* 0x000f68000c1e1900 */
[----:B------:R-:W5:Y:S04]  /*37c0*/  @P5 LDG.E R28, desc[UR6][R12.64+0x18] ;  /* 0x000018060c1c5981 */ /* 0x000f68000c1e1900 */
[----:B------:R-:W5:Y:S01]  /*37d0*/  @P5 LDG.E R33, desc[UR6][R14.64+0x18] ;  /* 0x000018060e215981 */ /* 0x000f62000c1e1900 */
[----:B---3--:R-:W-:Y:S01]  /*37e0*/  @P6 FFMA R6, -R25, R19, R6 ;  /* 0x0000001319066223 */ /* 0x008fe20000000106 */
[----:B------:R-:W-:-:S02]  /*37f0*/  ISETP.NE.AND P6, PT, R3, R26, PT ;  /* 0x0000001a0300720c */ /* 0x000fc40003fc5270 */
[----:B------:R-:W3:Y:S04]  /*3800*/  @P3 LDG.E R25, desc[UR6][R12.64+0x10] ;  /* 0x000010060c193981 */ /* 0x000ee8000c1e1900 */
[----:B------:R-:W3:Y:S04]  /*3810*/  @P3 LDG.E R19, desc[UR6][R14.64+0x10] ;  /* 0x000010060e133981 */ /* 0x000ee8000c1e1900 */
[----:B------:R-:W3:Y:S04]  /*3820*/  @P4 LDG.E R26, desc[UR6][R12.64+0x14] ;  /* 0x000014060c1a4981 */ /* 0x000ee8000c1e1900 */
[----:B------:R-:W3:Y:S04]  /*3830*/  @P6 LDG.E R35, desc[UR6][R14.64+0x1c] ;  /* 0x00001c060e236981 */ /* 0x000ee8000c1e1900 */
[----:B------:R-:W3:Y:S01]  /*3840*/  @P6 LDG.E R30, desc[UR6][R12.64+0x1c] ;  /* 0x00001c060c1e6981 */ /* 0x000ee2000c1e1900 */
[----:B------:R-:W-:Y:S01]  /*3850*/  IADD3 R9, PT, PT, R9, 0x8, RZ ;  /* 0x0000000809097810 */ /* 0x000fe20007ffe0ff */
[----:B--2---:R-:W-:-:S03]  /*3860*/  @P0 FFMA R6, -R17, R16, R6 ;  /* 0x0000001011060223 */ /* 0x004fc60000000106 */
[----:B------:R-:W-:Y:S01]  /*3870*/  ISETP.NE.AND P0, PT, R9, UR5, PT ;  /* 0x0000000509007c0c */ /* 0x000fe2000bf05270 */
[----:B----4-:R-:W-:-:S04]  /*3880*/  @P1 FFMA R6, -R27, R18, R6 ;  /* 0x000000121b061223 */ /* 0x010fc80000000106 */
[----:B-----5:R-:W-:-:S04]  /*3890*/  @P2 FFMA R6, -R29, R24, R6 ;  /* 0x000000181d062223 */ /* 0x020fc80000000106 */
[----:B---3--:R-:W-:-:S04]  /*38a0*/  @P3 FFMA R6, -R19, R25, R6 ;  /* 0x0000001913063223 */ /* 0x008fc80000000106 */
[----:B------:R-:W-:-:S04]  /*38b0*/  @P4 FFMA R6, -R31, R26, R6 ;  /* 0x0000001a1f064223 */ /* 0x000fc80000000106 */
[----:B------:R-:W-:-:S04]  /*38c0*/  @P5 FFMA R6, -R33, R28, R6 ;  /* 0x0000001c21065223 */ /* 0x000fc80000000106 */
[----:B------:R-:W-:Y:S01]  /*38d0*/  @P6 FFMA R6, -R35, R30, R6 ;  /* 0x0000001e23066223 */ /* 0x000fe20000000106 */
[----:B------:R-:W-:Y:S06]  /*38e0*/  @P0 BRA `(.L_x_82) ;  /* 0xfffffffc002c0947 */ /* 0x000fec000383ffff */
[----:B------:R-:W-:-:S07]  /*38f0*/  IMAD.U32 R9, RZ, RZ, UR5 ;  /* 0x00000005ff097e24 */ /* 0x000fce000f8e00ff */
.L_x_81:
[----:B------:R-:W-:-:S09]  /*3900*/  UISETP.NE.AND UP0, UPT, UR15, URZ, UPT ;  /* 0x000000ff0f00728c */ /* 0x000fd2000bf05270 */
[----:B------:R-:W-:Y:S05]  /*3910*/  BRA.U !UP0, `(.L_x_83) ;  /* 0x0000000508207547 */ /* 0x000fea000b800000 */
[----:B------:R-:W-:Y:S02]  /*3920*/  UIADD3 UR12, UPT, UPT, UR15, -0x1, URZ ;  /* 0xffffffff0f0c7890 */ /* 0x000fe4000fffe0ff */
[----:B------:R-:W-:Y:S02]  /*3930*/  UISETP.NE.AND UP1, UPT, UR16, URZ, UPT ;  /* 0x000000ff1000728c */ /* 0x000fe4000bf25270 */
[----:B------:R-:W-:-:S09]  /*3940*/  UISETP.GE.U32.AND UP0, UPT, UR12, 0x3, UPT ;  /* 0x000000030c00788c */ /* 0x000fd2000bf06070 */
[----:B------:R-:W-:Y:S05]  /*3950*/  BRA.U !UP0, `(.L_x_84) ;  /* 0x0000000108787547 */ /* 0x000fea000b800000 */
[-C--:B------:R-:W-:Y:S01]  /*3960*/  ISETP.NE.AND P0, PT, R3, R9.reuse, PT ;  /* 0x000000090300720c */ /* 0x080fe20003f05270 */
[----:B0-----:R-:W0:Y:S01]  /*3970*/  LDC.64 R14, c[0x0][0x3a8] ;  /* 0x0000ea00ff0e7b82 */ /* 0x001e220000000a00 */
[----:B------:R-:W2:Y:S01]  /*3980*/  LDCU.64 UR12, c[0x0][0x390] ;  /* 0x00007200ff0c77ac */ /* 0x000ea20008000a00 */
[C---:B------:R-:W-:Y:S01]  /*3990*/  IADD3 R16, PT, PT, R9.reuse, 0x1, RZ ;  /* 0x0000000109107810 */ /* 0x040fe20007ffe0ff */
[----:B------:R-:W-:Y:S01]  /*39a0*/  VIADD R18, R9, 0x2 ;  /* 0x0000000209127836 */ /* 0x000fe20000000000 */
[C---:B-1----:R-:W-:Y:S02]  /*39b0*/  IADD3 R19, P3, PT, R8.reuse, R9, RZ ;  /* 0x0000000908137210 */ /* 0x042fe40007f7e0ff */
[C---:B------:R-:W-:Y:S02]  /*39c0*/  ISETP.NE.AND P1, PT, R3.reuse, R16, PT ;  /* 0x000000100300720c */ /* 0x040fe40003f25270 */
[----:B------:R-:W-:Y:S01]  /*39d0*/  ISETP.NE.AND P2, PT, R3, R18, PT ;  /* 0x000000120300720c */ /* 0x000fe20003f45270 */
[----:B------:R-:W-:Y:S01]  /*39e0*/  VIADD R18, R9, 0x3 ;  /* 0x0000000309127836 */ /* 0x000fe20000000000 */
[----:B------:R-:W-:-:S02]  /*39f0*/  LEA.HI.X.SX32 R24, R8, RZ, 0x1, P3 ;  /* 0x000000ff08187211 */ /* 0x000fc400018f0eff */
[----:B------:R-:W1:Y:S01]  /*3a00*/  @P0 LDC.64 R12, c[0x0][0x390] ;  /* 0x0000e400ff0c0b82 */ /* 0x000e620000000a00 */
[----:B------:R-:W-:Y:S02]  /*3a10*/  @P0 IADD3 R17, PT, PT, R8, R9, RZ ;  /* 0x0000000908110210 */ /* 0x000fe40007ffe0ff */
[----:B------:R-:W-:Y:S01]  /*3a20*/  ISETP.NE.AND P3, PT, R3, R18, PT ;  /* 0x000000120300720c */ /* 0x000fe20003f65270 */
[----:B0-----:R-:W-:-:S05]  /*3a30*/  IMAD.WIDE.U32 R14, R9, 0x4, R14 ;  /* 0x00000004090e7825 */ /* 0x001fca00078e000e */
[----:B------:R-:W3:Y:S04]  /*3a40*/  @P0 LDG.E R18, desc[UR6][R14.64] ;  /* 0x000000060e120981 */ /* 0x000ee8000c1e1900 */
[----:B------:R-:W4:Y:S01]  /*3a50*/  @P2 LDG.E R26, desc[UR6][R14.64+0x8] ;  /* 0x000008060e1a2981 */ /* 0x000f22000c1e1900 */
[----:B-1----:R-:W-:Y:S01]  /*3a60*/  @P0 IMAD.WIDE R16, R17, 0x4, R12 ;  /* 0x0000000411100825 */ /* 0x002fe200078e020c */
[C---:B--2---:R-:W-:Y:S02]  /*3a70*/  LEA R12, P4, R19.reuse, UR12, 0x2 ;  /* 0x0000000c130c7c11 */ /* 0x044fe4000f8810ff */
[----:B------:R-:W2:Y:S02]  /*3a80*/  @P3 LDG.E R28, desc[UR6][R14.64+0xc] ;  /* 0x00000c060e1c3981 */ /* 0x000ea4000c1e1900 */
[----:B------:R-:W-:-:S02]  /*3a90*/  LEA.HI.X R13, R19, UR13, R24, 0x2, P4 ;  /* 0x0000000d130d7c11 */ /* 0x000fc4000a0f1418 */
[----:B------:R-:W3:Y:S04]  /*3aa0*/  @P0 LDG.E R17, desc[UR6][R16.64] ;  /* 0x0000000610110981 */ /* 0x000ee8000c1e1900 */
[----:B------:R-:W5:Y:S04]  /*3ab0*/  @P1 LDG.E R24, desc[UR6][R14.64+0x4] ;  /* 0x000004060e181981 */ /* 0x000f68000c1e1900 */
[----:B------:R-:W5:Y:S04]  /*3ac0*/  @P1 LDG.E R19, desc[UR6][R12.64+0x4] ;  /* 0x000004060c131981 */ /* 0x000f68000c1e1900 */
[----:B------:R-:W4:Y:S04]  /*3ad0*/  @P2 LDG.E R25, desc[UR6][R12.64+0x8] ;  /* 0x000008060c192981 */ /* 0x000f28000c1e1900 */
[----:B------:R-:W2:Y:S01]  /*3ae0*/  @P3 LDG.E R27, desc[UR6][R12.64+0xc] ;  /* 0x00000c060c1b3981 */ /* 0x000ea2000c1e1900 */
[----:B------:R-:W-:Y:S01]  /*3af0*/  IADD3 R9, PT, PT, R9, 0x4, RZ ;  /* 0x0000000409097810 */ /* 0x000fe20007ffe0ff */
[----:B---3--:R-:W-:-:S04]  /*3b00*/  @P0 FFMA R6, -R17, R18, R6 ;  /* 0x0000001211060223 */ /* 0x008fc80000000106 */
[----:B-----5:R-:W-:-:S04]  /*3b10*/  @P1 FFMA R6, -R19, R24, R6 ;  /* 0x0000001813061223 */ /* 0x020fc80000000106 */
[----:B----4-:R-:W-:-:S04]  /*3b20*/  @P2 FFMA R6, -R25, R26, R6 ;  /* 0x0000001a19062223 */ /* 0x010fc80000000106 */
[----:B--2---:R-:W-:-:S07]  /*3b30*/  @P3 FFMA R6, -R27, R28, R6 ;  /* 0x0000001c1b063223 */ /* 0x004fce0000000106 */
.L_x_84:
[----:B------:R-:W-:Y:S04]  /*3b40*/  BSSY.RECONVERGENT B2, `(.L_x_83) ;  /* 0x0000025000027945 */ /* 0x000fe80003800200 */
[----:B------:R-:W-:Y:S05]  /*3b50*/  BRA.U !UP1, `(.L_x_85) ;  /* 0x00000001098c7547 */ /* 0x000fea000b800000 */
[----:B01----:R-:W0:Y:S01]  /*3b60*/  LDC R12, c[0x0][0x3b0] ;  /* 0x0000ec00ff0c7b82 */ /* 0x003e220000000800 */
[----:B------:R-:W-:Y:S01]  /*3b70*/  UISETP.NE.AND UP0, UPT, UR16, 0x1, UPT ;  /* 0x000000011000788c */ /* 0x000fe2000bf05270 */
[----:B0-----:R-:W-:-:S08]  /*3b80*/  LOP3.LUT P0, RZ, R12, 0x1, RZ, 0xc0, !PT ;  /* 0x000000010cff7812 */ /* 0x001fd0000780c0ff */
[----:B------:R-:W-:Y:S05]  /*3b90*/  BRA.U !UP0, `(.L_x_86) ;  /* 0x0000000108547547 */ /* 0x000fea000b800000 */
[----:B------:R-:W-:Y:S01]  /*3ba0*/  VIADD R12, R9, 0x1 ;  /* 0x00000001090c7836 */ /* 0x000fe20000000000 */
[C---:B------:R-:W-:Y:S01]  /*3bb0*/  ISETP.NE.AND P1, PT, R3.reuse, R9, PT ;  /* 0x000000090300720c */ /* 0x040fe20003f25270 */
[----:B------:R-:W0:Y:S03]  /*3bc0*/  LDC.64 R14, c[0x0][0x3a8] ;  /* 0x0000ea00ff0e7b82 */ /* 0x000e260000000a00 */
[----:B------:R-:W-:-:S09]  /*3bd0*/  ISETP.NE.AND P2, PT, R3, R12, PT ;  /* 0x0000000c0300720c */ /* 0x000fd20003f45270 */
[----:B------:R-:W1:Y:S01]  /*3be0*/  @P1 LDC.64 R16, c[0x0][0x390] ;  /* 0x0000e400ff101b82 */ /* 0x000e620000000a00 */
[----:B------:R-:W-:-:S03]  /*3bf0*/  @P1 IADD3 R25, PT, PT, R8, R9, RZ ;  /* 0x0000000908191210 */ /* 0x000fc60007ffe0ff */
[----:B------:R-:W-:Y:S02]  /*3c00*/  @P2 SHF.R.S32.HI R19, RZ, 0x1f, R9 ;  /* 0x0000001fff132819 */ /* 0x000fe40000011409 */
[C---:B------:R-:W-:Y:S02]  /*3c10*/  @P2 IADD3 R27, P3, PT, R8.reuse, R9, RZ ;  /* 0x00000009081b2210 */ /* 0x040fe40007f7e0ff */
[----:B------:R-:W2:Y:S02]  /*3c20*/  @P2 LDC.64 R12, c[0x0][0x390] ;  /* 0x0000e400ff0c2b82 */ /* 0x000ea40000000a00 */
[----:B------:R-:W-:Y:S01]  /*3c30*/  @P2 LEA.HI.X.SX32 R18, R8, R19, 0x1, P3 ;  /* 0x0000001308122211 */ /* 0x000fe200018f0eff */
[----:B0-----:R-:W-:-:S05]  /*3c40*/  IMAD.WIDE.U32 R14, R9, 0x4, R14 ;  /* 0x00000004090e7825 */ /* 0x001fca00078e000e */
[----:B------:R-:W3:Y:S01]  /*3c50*/  @P1 LDG.E R19, desc[UR6][R14.64] ;  /* 0x000000060e131981 */ /* 0x000ee2000c1e1900 */
[----:B-1----:R-:W-:-:S06]  /*3c60*/  @P1 IMAD.WIDE R16, R25, 0x4, R16 ;  /* 0x0000000419101825 */ /* 0x002fcc00078e0210 */
[----:B------:R-:W3:Y:S01]  /*3c70*/  @P1 LDG.E R17, desc[UR6][R16.64] ;  /* 0x0000000610111981 */ /* 0x000ee2000c1e1900 */
[----:B--2---:R-:W-:-:S04]  /*3c80*/  @P2 LEA R12, P3, R27, R12, 0x2 ;  /* 0x0000000c1b0c2211 */ /* 0x004fc800078610ff */
[----:B------:R-:W-:Y:S02]  /*3c90*/  @P2 LEA.HI.X R13, R27, R13, R18, 0x2, P3 ;  /* 0x0000000d1b0d2211 */ /* 0x000fe400018f1412 */
[----:B------:R-:W2:Y:S04]  /*3ca0*/  @P2 LDG.E R18, desc[UR6][R14.64+0x4] ;  /* 0x000004060e122981 */ /* 0x000ea8000c1e1900 */
[----:B------:R-:W2:Y:S01]  /*3cb0*/  @P2 LDG.E R13, desc[UR6][R12.64+0x4] ;  /* 0x000004060c0d2981 */ /* 0x000ea2000c1e1900 */
[----:B------:R-:W-:Y:S02]  /*3cc0*/  VIADD R9, R9, 0x2 ;  /* 0x0000000209097836 */ /* 0x000fe40000000000 */
[----:B---3--:R-:W-:-:S04]  /*3cd0*/  @P1 FFMA R6, -R17, R19, R6 ;  /* 0x0000001311061223 */ /* 0x008fc80000000106 */
[----:B--2---:R-:W-:-:S07]  /*3ce0*/  @P2 FFMA R6, -R13, R18, R6 ;  /* 0x000000120d062223 */ /* 0x004fce0000000106 */
.L_x_86:
[----:B------:R-:W-:-:S13]  /*3cf0*/  ISETP.EQ.OR P0, PT, R3, R9, !P0 ;  /* 0x000000090300720c */ /* 0x000fda0004702670 */
[----:B------:R-:W-:Y:S05]  /*3d00*/  @P0 BRA `(.L_x_85) ;  /* 0x0000000000200947 */ /* 0x000fea0003800000 */
[----:B------:R-:W0:Y:S01]  /*3d10*/  LDC.64 R12, c[0x0][0x390] ;  /* 0x0000e400ff0c7b82 */ /* 0x000e220000000a00 */
[----:B------:R-:W-:-:S07]  /*3d20*/  IADD3 R3, PT, PT, R8, R9, RZ ;  /* 0x0000000908037210 */ /* 0x000fce0007ffe0ff */
[----:B------:R-:W1:Y:S01]  /*3d30*/  LDC.64 R14, c[0x0][0x3a8] ;  /* 0x0000ea00ff0e7b82 */ /* 0x000e620000000a00 */
[----:B0-----:R-:W-:-:S06]  /*3d40*/  IMAD.WIDE R12, R3, 0x4, R12 ;  /* 0x00000004030c7825 */ /* 0x001fcc00078e020c */
[----:B------:R-:W2:Y:S01]  /*3d50*/  LDG.E R13, desc[UR6][R12.64] ;  /* 0x000000060c0d7981 */ /* 0x000ea2000c1e1900 */
[----:B-1----:R-:W-:-:S06]  /*3d60*/  IMAD.WIDE.U32 R8, R9, 0x4, R14 ;  /* 0x0000000409087825 */ /* 0x002fcc00078e000e */
[----:B------:R-:W2:Y:S02]  /*3d70*/  LDG.E R8, desc[UR6][R8.64] ;  /* 0x0000000608087981 */ /* 0x000ea4000c1e1900 */
[----:B--2---:R-:W-:-:S07]  /*3d80*/  FFMA R6, -R13, R8, R6 ;  /* 0x000000080d067223 */ /* 0x004fce0000000106 */
.L_x_85:
[----:B------:R-:W-:Y:S05]  /*3d90*/  BSYNC.RECONVERGENT B2 ;  /* 0x0000000000027941 */ /* 0x000fea0003800200 */
.L_x_83:
[----:B------:R-:W2:Y:S01]  /*3da0*/  LDG.E R3, desc[UR6][R22.64] ;  /* 0x0000000616037981 */ /* 0x000ea2000c1e1900 */
[----:B------:R-:W-:-:S05]  /*3db0*/  VIADD R0, R0, 0x1 ;  /* 0x0000000100007836 */ /* 0x000fca0000000000 */
[----:B------:R-:W-:Y:S01]  /*3dc0*/  ISETP.NE.AND P0, PT, R0, R10, PT ;  /* 0x0000000a0000720c */ /* 0x000fe20003f05270 */
[----:B--2---:R-:W-:-:S05]  /*3dd0*/  FADD R3, R3, R6 ;  /* 0x0000000603037221 */ /* 0x004fca0000000000 */
[----:B------:R4:W-:Y:S07]  /*3de0*/  STG.E desc[UR6][R20.64], R3 ;  /* 0x0000000314007986 */ /* 0x0009ee000c101906 */
[----:B------:R-:W-:Y:S05]  /*3df0*/  @P0 BRA `(.L_x_87) ;  /* 0xfffffff400c40947 */ /* 0x000fea000383ffff */
[----:B------:R-:W-:Y:S05]  /*3e00*/  BSYNC.RECONVERGENT B1 ;  /* 0x0000000000017941 */ /* 0x000fea0003800200 */
.L_x_80:
[----:B------:R-:W-:Y:S05]  /*3e10*/  BRA `(.L_x_72) ;  /* 0x0000000000847947 */ /* 0x000fea0003800000 */
.L_x_79:
[----:B------:R-:W-:Y:S04]  /*3e20*/  BSSY.RECONVERGENT B1, `(.L_x_88) ;  /* 0x0000012000017945 */ /* 0x000fe80003800200 */
[----:B------:R-:W-:Y:S05]  /*3e30*/  @!P2 BRA `(.L_x_89) ;  /* 0x000000000040a947 */ /* 0x000fea0003800000 */
[----:B--2---:R-:W-:-:S07]  /*3e40*/  HFMA2 R3, -RZ, RZ, 0, 0 ;  /* 0x00000000ff037431 */ /* 0x004fce00000001ff */
.L_x_90:
[----:B------:R-:W3:Y:S02]  /*3e50*/  LDG.E R0, desc[UR6][R22.64] ;  /* 0x0000000616007981 */ /* 0x000ee4000c1e1900 */
[----:B---34-:R-:W-:-:S05]  /*3e60*/  FADD R9, RZ, R0 ;  /* 0x00000000ff097221 */ /* 0x018fca0000000000 */
[----:B------:R4:W-:Y:S04]  /*3e70*/  STG.E desc[UR6][R20.64], R9 ;  /* 0x0000000914007986 */ /* 0x0009e8000c101906 */
[----:B------:R-:W0:Y:S02]  /*3e80*/  LDG.E R0, desc[UR6][R22.64] ;  /* 0x0000000616007981 */ /* 0x000e24000c1e1900 */
[----:B01----:R-:W-:-:S05]  /*3e90*/  FADD R13, RZ, R0 ;  /* 0x00000000ff0d7221 */ /* 0x003fca0000000000 */
[----:B------:R4:W-:Y:S04]  /*3ea0*/  STG.E desc[UR6][R20.64], R13 ;  /* 0x0000000d14007986 */ /* 0x0009e8000c101906 */
[----:B------:R-:W2:Y:S02]  /*3eb0*/  LDG.E R0, desc[UR6][R22.64] ;  /* 0x0000000616007981 */ /* 0x000ea4000c1e1900 */
[----:B--2---:R-:W-:-:S05]  /*3ec0*/  FADD R15, RZ, R0 ;  /* 0x00000000ff0f7221 */ /* 0x004fca0000000000 */
[----:B------:R4:W-:Y:S04]  /*3ed0*/  STG.E desc[UR6][R20.64], R15 ;  /* 0x0000000f14007986 */ /* 0x0009e8000c101906 */
[----:B------:R-:W2:Y:S01]  /*3ee0*/  LDG.E R0, desc[UR6][R22.64] ;  /* 0x0000000616007981 */ /* 0x000ea2000c1e1900 */
[----:B------:R-:W-:-:S05]  /*3ef0*/  VIADD R3, R3, 0x4 ;  /* 0x0000000403037836 */ /* 0x000fca0000000000 */
[----:B------:R-:W-:Y:S01]  /*3f00*/  ISETP.NE.AND P0, PT, R3, R4, PT ;  /* 0x000000040300720c */ /* 0x000fe20003f05270 */
[----:B--2---:R-:W-:-:S05]  /*3f10*/  FADD R17, RZ, R0 ;  /* 0x00000000ff117221 */ /* 0x004fca0000000000 */
[----:B------:R4:W-:Y:S07]  /*3f20*/  STG.E desc[UR6][R20.64], R17 ;  /* 0x0000001114007986 */ /* 0x0009ee000c101906 */
[----:B------:R-:W-:Y:S05]  /*3f30*/  @P0 BRA `(.L_x_90) ;  /* 0xfffffffc00c40947 */ /* 0x000fea000383ffff */
.L_x_89:
[----:B------:R-:W-:Y:S05]  /*3f40*/  BSYNC.RECONVERGENT B1 ;  /* 0x0000000000017941 */ /* 0x000fea0003800200 */
.L_x_88:
[----:B------:R-:W-:Y:S05]  /*3f50*/  @!P1 BRA `(.L_x_72) ;  /* 0x0000000000349947 */ /* 0x000fea0003800000 */
[----:B------:R-:W2:Y:S01]  /*3f60*/  LDG.E R0, desc[UR6][R22.64] ;  /* 0x0000000616007981 */ /* 0x000ea2000c1e1900 */
[----:B------:R-:W-:Y:S01]  /*3f70*/  ISETP.NE.AND P0, PT, R7, 0x1, PT ;  /* 0x000000010700780c */ /* 0x000fe20003f05270 */
[----:B--2---:R-:W-:-:S05]  /*3f80*/  FADD R3, RZ, R0 ;  /* 0x00000000ff037221 */ /* 0x004fca0000000000 */
[----:B------:R2:W-:Y:S07]  /*3f90*/  STG.E desc[UR6][R20.64], R3 ;  /* 0x0000000314007986 */ /* 0x0005ee000c101906 */
[----:B------:R-:W-:Y:S05]  /*3fa0*/  @!P0 BRA `(.L_x_72) ;  /* 0x0000000000208947 */ /* 0x000fea0003800000 */
[----:B------:R-:W2:Y:S01]  /*3fb0*/  LDG.E R0, desc[UR6][R22.64] ;  /* 0x0000000616007981 */ /* 0x000ea2000c1e1900 */
[----:B------:R-:W-:Y:S01]  /*3fc0*/  ISETP.NE.AND P0, PT, R7, 0x2, PT ;  /* 0x000000020700780c */ /* 0x000fe20003f05270 */
[----:B--2---:R-:W-:-:S05]  /*3fd0*/  FADD R3, RZ, R0 ;  /* 0x00000000ff037221 */ /* 0x004fca0000000000 */
[----:B------:R2:W-:Y:S07]  /*3fe0*/  STG.E desc[UR6][R20.64], R3 ;  /* 0x0000000314007986 */ /* 0x0005ee000c101906 */
[----:B------:R-:W-:Y:S05]  /*3ff0*/  @!P0 BRA `(.L_x_72) ;  /* 0x00000000000c8947 */ /* 0x000fea0003800000 */
[----:B------:R-:W2:Y:S02]  /*4000*/  LDG.E R0, desc[UR6][R22.64] ;  /* 0x0000000616007981 */ /* 0x000ea4000c1e1900 */
[----:B--2---:R-:W-:-:S05]  /*4010*/  FADD R3, RZ, R0 ;  /* 0x00000000ff037221 */ /* 0x004fca0000000000 */
[----:B------:R2:W-:Y:S02]  /*4020*/  STG.E desc[UR6][R20.64], R3 ;  /* 0x0000000314007986 */ /* 0x0005e4000c101906 */
.L_x_72:
[----:B------:R-:W-:Y:S05]  /*4030*/  BSYNC.RECONVERGENT B0 ;  /* 0x0000000000007941 */ /* 0x000fea0003800200 */
.L_x_71:
[----:B------:R-:W-:Y:S01]  /*4040*/  BAR.SYNC.DEFER_BLOCKING 0x0 ;  /* 0x0000000000007b1d */ /* 0x000fe20000010000 */
[----:B------:R-:W-:-:S05]  /*4050*/  ISETP.NE.AND P0, PT, R11, RZ, PT ;  /* 0x000000ff0b00720c */ /* 0x000fca0003f05270 */
[----:B------:R-:W-:Y:S08]  /*4060*/  BSSY.RECONVERGENT B0, `(.L_x_91) ;  /* 0x0000164000007945 */ /* 0x000ff00003800200 */
[----:B------:R-:W-:Y:S05]  /*4070*/  @P0 BRA `(.L_x_92) ;  /* 0x0000001400880947 */ /* 0x000fea0003800000 */
[----:B---34-:R-:W3:Y:S01]  /*4080*/  LDC.64 R8, c[0x0][0x3a0] ;  /* 0x0000e800ff087b82 */ /* 0x018ee20000000a00 */
[----:B------:R-:W4:Y:S07]  /*4090*/  LDCU UR12, c[0x0][0x3b0] ;  /* 0x00007600ff0c77ac */ /* 0x000f2e0008000800 */
[----:B012---:R-:W0:Y:S01]  /*40a0*/  LDC.64 R12, c[0x0][0x3a8] ;  /* 0x0000ea00ff0c7b82 */ /* 0x007e220000000a00 */
[----:B---3--:R-:W2:Y:S04]  /*40b0*/  LDG.E R8, desc[UR6][R8.64] ;  /* 0x0000000608087981 */ /* 0x008ea8000c1e1900 */
[----:B0-----:R-:W2:Y:S01]  /*40c0*/  LDG.E R13, desc[UR6][R12.64] ;  /* 0x000000060c0d7981 */ /* 0x001ea2000c1e1900 */
[----:B----4-:R-:W-:Y:S01]  /*40d0*/  UISETP.GE.AND UP0, UPT, UR12, 0x2, UPT ;  /* 0x000000020c00788c */ /* 0x010fe2000bf06270 */
[C---:B--2---:R-:W-:Y:S01]  /*40e0*/  FADD R6, R8.reuse, -R13 ;  /* 0x8000000d08067221 */ /* 0x044fe20000000000 */
[----:B------:R-:W-:-:S04]  /*40f0*/  FSETP.GEU.AND P0, PT, R8, R13, PT ;  /* 0x0000000d0800720b */ /* 0x000fc80003f0e000 */
[----:B------:R-:W-:-:S03]  /*4100*/  FSEL R6, -R6, R6, !P0 ;  /* 0x0000000606067208 */ /* 0x000fc60004000100 */
[----:B------:R-:W-:Y:S06]  /*4110*/  BRA.U !UP0, `(.L_x_93) ;  /* 0x0000001508447547 */ /* 0x000fec000b800000 */
[----:B------:R-:W-:Y:S01]  /*4120*/  UISETP.GE.U32.AND UP0, UPT, UR8, 0x7, UPT ;  /* 0x000000070800788c */ /* 0x000fe2000bf06070 */
[----:B------:R-:W-:-:S08]  /*4130*/  HFMA2 R8, -RZ, RZ, 0, 5.9604644775390625e-08 ;  /* 0x00000001ff087431 */ /* 0x000fd000000001ff */
[----:B------:R-:W-:Y:S05]  /*4140*/  BRA.U !UP0, `(.L_x_94) ;  /* 0x0000000908a87547 */ /* 0x000fea000b800000 */
[----:B------:R-:W0:Y:S01]  /*4150*/  LDC.64 R14, c[0x0][0x3a0] ;  /* 0x0000e800ff0e7b82 */ /* 0x000e220000000a00 */
[----:B------:R-:W-:-:S07]  /*4160*/  MOV R8, 0x1 ;  /* 0x0000000100087802 */ /* 0x000fce0000000f00 */
[----:B------:R-:W1:Y:S02]  /*4170*/  LDC.64 R12, c[0x0][0x3a8] ;  /* 0x0000ea00ff0c7b82 */ /* 0x000e640000000a00 */
.L_x_103:
[----:B0-----:R-:W-:-:S05]  /*4180*/  IMAD.WIDE.U32 R18, R8, 0x4, R14 ;  /* 0x0000000408127825 */ /* 0x001fca00078e000e */
[----:B------:R-:W2:Y:S01]  /*4190*/  LDG.E R0, desc[UR6][R18.64] ;  /* 0x0000000612007981 */ /* 0x000ea2000c1e1900 */
[----:B-1----:R-:W-:-:S05]  /*41a0*/  IMAD.WIDE.U32 R16, R8, 0x4, R12 ;  /* 0x0000000408107825 */ /* 0x002fca00078e000c */
[----:B------:R-:W3:Y:S01]  /*41b0*/  LDG.E R3, desc[UR6][R16.64] ;  /* 0x0000000610037981 */ /* 0x000ee2000c1e1900 */
[----:B--2---:R-:W-:-:S04]  /*41c0*/  FSETP.GEU.AND P0, PT, R0, RZ, PT ;  /* 0x000000ff0000720b */ /* 0x004fc80003f0e000 */
[C---:B------:R-:W-:Y:S02]  /*41d0*/  FSEL R26, -R0.reuse, R0, !P0 ;  /* 0x00000000001a7208 */ /* 0x040fe40004000100 */
[C---:B---3--:R-:W-:Y:S01]  /*41e0*/  FSETP.GEU.AND P0, PT, R0.reuse, R3, PT ;  /* 0x000000030000720b */ /* 0x048fe20003f0e000 */
[----:B------:R-:W-:Y:S01]  /*41f0*/  FADD R9, R0, -R3 ;  /* 0x8000000300097221 */ /* 0x000fe20000000000 */
[----:B------:R-:W0:Y:S04]  /*4200*/  MUFU.RCP R24, R26 ;  /* 0x0000001a00187308 */ /* 0x000e280000001000 */
[----:B------:R-:W-:-:S06]  /*4210*/  FSEL R3, -R9, R9, !P0 ;  /* 0x0000000909037208 */ /* 0x000fcc0004000100 */
[----:B------:R-:W1:Y:S01]  /*4220*/  FCHK P0, R3, R26 ;  /* 0x0000001a03007302 */ /* 0x000e620000000000 */
        /* <DEDUP_REMOVED lines=8> */
[----:B------:R-:W-:Y:S05]  /*42b0*/  CALL.REL.NOINC `($__internal_0_$__cuda_sm3x_div_rn_noftz_f32_slowpath) ;  /* 0x0000001400107944 */ /* 0x000fea0003c00000 */
.L_x_95:
[----:B------:R-:W2:Y:S04]  /*42c0*/  LDG.E R3, desc[UR6][R18.64+0x4] ;  /* 0x0000040612037981 */ /* 0x000ea8000c1e1900 */
[----:B------:R-:W3:Y:S01]  /*42d0*/  LDG.E R24, desc[UR6][R16.64+0x4] ;  /* 0x0000040610187981 */ /* 0x000ee2000c1e1900 */
[----:B--2---:R-:W-:-:S04]  /*42e0*/  FSETP.GEU.AND P0, PT, R3, RZ, PT ;  /* 0x000000ff0300720b */ /* 0x004fc80003f0e000 */
[C---:B------:R-:W-:Y:S01]  /*42f0*/  FSEL R26, -R3.reuse, R3, !P0 ;  /* 0x00000003031a7208 */ /* 0x040fe20004000100 */
[C---:B---3--:R-:W-:Y:S01]  /*4300*/  FADD R9, R3.reuse, -R24 ;  /* 0x8000001803097221 */ /* 0x048fe20000000000 */
[----:B------:R-:W-:Y:S02]  /*4310*/  FSETP.GEU.AND P0, PT, R3, R24, PT ;  /* 0x000000180300720b */ /* 0x000fe40003f0e000 */
[----:B------:R-:W0:Y:S02]  /*4320*/  MUFU.RCP R25, R26 ;  /* 0x0000001a00197308 */ /* 0x000e240000001000 */
[----:B------:R-:W-:Y:S02]  /*4330*/  FSEL R3, -R9, R9, !P0 ;  /* 0x0000000909037208 */ /* 0x000fe40004000100 */
[----:B------:R-:W-:-:S04]  /*4340*/  FSETP.GT.AND P0, PT, R0, R6, PT ;  /* 0x000000060000720b */ /* 0x000fc80003f04000 */
[----:B------:R-:W1:Y:S01]  /*4350*/  FCHK P1, R3, R26 ;  /* 0x0000001a03007302 */ /* 0x000e620000020000 */
[----:B------:R-:W-:Y:S01]  /*4360*/  FSEL R6, R0, R6, P0 ;  /* 0x0000000600067208 */ /* 0x000fe20000000000 */
        /* <DEDUP_REMOVED lines=8> */
[----:B------:R-:W-:Y:S05]  /*43f0*/  CALL.REL.NOINC `($__internal_0_$__cuda_sm3x_div_rn_noftz_f32_slowpath) ;  /* 0x0000001000c07944 */ /* 0x000fea0003c00000 */
.L_x_96:
        /* <DEDUP_REMOVED lines=20> */
.L_x_97:
        /* <DEDUP_REMOVED lines=20> */
.L_x_98:
        /* <DEDUP_REMOVED lines=20> */
.L_x_99:
        /* <DEDUP_REMOVED lines=20> */
.L_x_100:
        /* <DEDUP_REMOVED lines=20> */
.L_x_101:
        /* <DEDUP_REMOVED lines=20> */
.L_x_102:
[----:B------:R-:W-:Y:S01]  /*4b80*/  ULOP3.LUT UR12, UR14, 0xfffffff8, URZ, 0xc0, !UPT ;  /* 0xfffffff80e0c7892 */ /* 0x000fe2000f8ec0ff */
[C---:B------:R-:W-:Y:S01]  /*4b90*/  IADD3 R3, PT, PT, R8.reuse, 0x7, RZ ;  /* 0x0000000708037810 */ /* 0x040fe20007ffe0ff */
[----:B------:R-:W-:Y:S01]  /*4ba0*/  VIADD R8, R8, 0x8 ;  /* 0x0000000808087836 */ /* 0x000fe20000000000 */
[----:B------:R-:W-:-:S03]  /*4bb0*/  FSETP.GT.AND P0, PT, R0, R6, PT ;  /* 0x000000060000720b */ /* 0x000fc60003f04000 */
[----:B------:R-:W-:Y:S02]  /*4bc0*/  ISETP.NE.AND P1, PT, R3, UR12, PT ;  /* 0x0000000c03007c0c */ /* 0x000fe4000bf25270 */
[----:B------:R-:W-:-:S11]  /*4bd0*/  FSEL R6, R0, R6, P0 ;  /* 0x0000000600067208 */ /* 0x000fd60000000000 */
[----:B------:R-:W-:Y:S05]  /*4be0*/  @P1 BRA `(.L_x_103) ;  /* 0xfffffff400641947 */ /* 0x000fea000383ffff */
.L_x_94:
[----:B------:R-:W-:-:S09]  /*4bf0*/  ULOP3.LUT UP0, URZ, UR14, 0x7, URZ, 0xc0, !UPT ;  /* 0x000000070eff7892 */ /* 0x000fd2000f80c0ff */
[----:B------:R-:W-:Y:S05]  /*4c00*/  BRA.U !UP0, `(.L_x_93) ;  /* 0x0000000908887547 */ /* 0x000fea000b800000 */
[----:B------:R-:W-:-:S09]  /*4c10*/  UISETP.GE.U32.AND UP0, UPT, UR4, 0x3, UPT ;  /* 0x000000030400788c */ /* 0x000fd2000bf06070 */
[----:B------:R-:W-:Y:S05]  /*4c20*/  BRA.U !UP0, `(.L_x_104) ;  /* 0x0000000508547547 */ /* 0x000fea000b800000 */
[----:B------:R-:W0:Y:S08]  /*4c30*/  LDC.64 R14, c[0x0][0x3a0] ;  /* 0x0000e800ff0e7b82 */ /* 0x000e300000000a00 */
[----:B------:R-:W1:Y:S01]  /*4c40*/  LDC.64 R12, c[0x0][0x3a8] ;  /* 0x0000ea00ff0c7b82 */ /* 0x000e620000000a00 */
[----:B0-----:R-:W-:-:S05]  /*4c50*/  IMAD.WIDE.U32 R14, R8, 0x4, R14 ;  /* 0x00000004080e7825 */ /* 0x001fca00078e000e */
[----:B------:R-:W2:Y:S01]  /*4c60*/  LDG.E R0, desc[UR6][R14.64] ;  /* 0x000000060e007981 */ /* 0x000ea2000c1e1900 */
[----:B-1----:R-:W-:-:S05]  /*4c70*/  IMAD.WIDE.U32 R12, R8, 0x4, R12 ;  /* 0x00000004080c7825 */ /* 0x002fca00078e000c */
[----:B------:R-:W3:Y:S01]  /*4c80*/  LDG.E R3, desc[UR6][R12.64] ;  /* 0x000000060c037981 */ /* 0x000ee2000c1e1900 */
[----:B--2---:R-:W-:-:S04]  /*4c90*/  FSETP.GEU.AND P0, PT, R0, RZ, PT ;  /* 0x000000ff0000720b */ /* 0x004fc80003f0e000 */
[----:B------:R-:W-:-:S04]  /*4ca0*/  FSEL R18, -R0, R0, !P0 ;  /* 0x0000000000127208 */ /* 0x000fc80004000100 */
[----:B------:R-:W0:Y:S01]  /*4cb0*/  MUFU.RCP R16, R18 ;  /* 0x0000001200107308 */ /* 0x000e220000001000 */
[C---:B---3--:R-:W-:Y:S01]  /*4cc0*/  FSETP.GEU.AND P0, PT, R0.reuse, R3, PT ;  /* 0x000000030000720b */ /* 0x048fe20003f0e000 */
[----:B------:R-:W-:-:S05]  /*4cd0*/  FADD R9, R0, -R3 ;  /* 0x8000000300097221 */ /* 0x000fca0000000000 */
        /* <DEDUP_REMOVED lines=11> */
.L_x_105:
        /* <DEDUP_REMOVED lines=20> */
.L_x_106:
        /* <DEDUP_REMOVED lines=20> */
.L_x_107:
        /* <DEDUP_REMOVED lines=20> */
.L_x_108:
[-C--:B------:R-:W-:Y:S02]  /*5150*/  FSETP.GT.AND P0, PT, R0, R6.reuse, PT ;  /* 0x000000060000720b */ /* 0x080fe40003f04000 */
[----:B------:R-:W-:Y:S02]  /*5160*/  IADD3 R8, PT, PT, R8, 0x4, RZ ;  /* 0x0000000408087810 */ /* 0x000fe40007ffe0ff */
[----:B------:R-:W-:-:S09]  /*5170*/  FSEL R6, R0, R6, P0 ;  /* 0x0000000600067208 */ /* 0x000fd20000000000 */
.L_x_104:
[----:B------:R-:W-:-:S09]  /*5180*/  ULOP3.LUT UP0, URZ, UR9, 0x3, URZ, 0xc0, !UPT ;  /* 0x0000000309ff7892 */ /* 0x000fd2000f80c0ff */
[----:B------:R-:W-:Y:S05]  /*5190*/  BRA.U !UP0, `(.L_x_93) ;  /* 0x0000000508247547 */ /* 0x000fea000b800000 */
[----:B------:R-:W-:-:S09]  /*51a0*/  UISETP.NE.AND UP0, UPT, UR11, 0x1, UPT ;  /* 0x000000010b00788c */ /* 0x000fd2000bf05270 */
        /* <DEDUP_REMOVED lines=23> */
.L_x_110:
        /* <DEDUP_REMOVED lines=20> */
.L_x_111:
[-C--:B------:R-:W-:Y:S02]  /*5460*/  FSETP.GT.AND P0, PT, R0, R6.reuse, PT ;  /* 0x000000060000720b */ /* 0x080fe40003f04000 */
[----:B------:R-:W-:Y:S02]  /*5470*/  IADD3 R8, PT, PT, R8, 0x2, RZ ;  /* 0x0000000208087810 */ /* 0x000fe40007ffe0ff */
[----:B------:R-:W-:-:S09]  /*5480*/  FSEL R6, R0, R6, P0 ;  /* 0x0000000600067208 */ /* 0x000fd20000000000 */
.L_x_109:
[----:B------:R-:W-:-:S09]  /*5490*/  ULOP3.LUT UP0, URZ, UR10, 0x1, URZ, 0xc0, !UPT ;  /* 0x000000010aff7892 */ /* 0x000fd2000f80c0ff */
[----:B------:R-:W-:Y:S05]  /*54a0*/  BRA.U !UP0, `(.L_x_93) ;  /* 0x0000000108607547 */ /* 0x000fea000b800000 */
[----:B------:R-:W0:Y:S08]  /*54b0*/  LDC.64 R12, c[0x0][0x3a0] ;  /* 0x0000e800ff0c7b82 */ /* 0x000e300000000a00 */
[----:B------:R-:W1:Y:S01]  /*54c0*/  LDC.64 R14, c[0x0][0x3a8] ;  /* 0x0000ea00ff0e7b82 */ /* 0x000e620000000a00 */
[----:B0-----:R-:W-:-:S06]  /*54d0*/  IMAD.WIDE.U32 R12, R8, 0x4, R12 ;  /* 0x00000004080c7825 */ /* 0x001fcc00078e000c */
[----:B------:R-:W2:Y:S01]  /*54e0*/  LDG.E R12, desc[UR6][R12.64] ;  /* 0x000000060c0c7981 */ /* 0x000ea2000c1e1900 */
[----:B-1----:R-:W-:-:S06]  /*54f0*/  IMAD.WIDE.U32 R8, R8, 0x4, R14 ;  /* 0x0000000408087825 */ /* 0x002fcc00078e000e */
        /* <DEDUP_REMOVED lines=17> */
.L_x_112:
[----:B------:R-:W-:-:S04]  /*5610*/  FSETP.GT.AND P0, PT, R0, R6, PT ;  /* 0x000000060000720b */ /* 0x000fc80003f04000 */
[----:B------:R-:W-:-:S09]  /*5620*/  FSEL R6, R0, R6, P0 ;  /* 0x0000000600067208 */ /* 0x000fd20000000000 */
.L_x_93:
[----:B------:R-:W0:Y:S01]  /*5630*/  F2F.F64.F32 R8, R6 ;  /* 0x0000000600087310 */ /* 0x000e220000201800 */
[----:B------:R-:W-:Y:S01]  /*5640*/  UMOV UR12, 0xeb1c432d ;  /* 0xeb1c432d000c7882 */ /* 0x000fe20000000000 */
[----:B------:R-:W-:Y:S02]  /*5650*/  UMOV UR13, 0x3f1a36e2 ;  /* 0x3f1a36e2000d7882 */ /* 0x000fe40000000000 */
[----:B0-----:R-:W-:-:S14]  /*5660*/  DSETP.GEU.AND P0, PT, R8, UR12, PT ;  /* 0x0000000c08007e2a */ /* 0x001fdc000bf0e000 */
[----:B------:R-:W0:Y:S01]  /*5670*/  @!P0 LDC.64 R8, c[0x4][RZ] ;  /* 0x01000000ff088b82 */ /* 0x000e220000000a00 */
[----:B------:R-:W-:-:S05]  /*5680*/  @!P0 MOV R3, 0x1 ;  /* 0x0000000100038802 */ /* 0x000fca0000000f00 */
[----:B0-----:R0:W-:Y:S02]  /*5690*/  @!P0 STG.E desc[UR6][R8.64], R3 ;  /* 0x0000000308008986 */ /* 0x0011e4000c101906 */
.L_x_92:
[----:B------:R-:W-:Y:S05]  /*56a0*/  BSYNC.RECONVERGENT B0 ;  /* 0x0000000000007941 */ /* 0x000fea0003800200 */
.L_x_91:
[----:B0--34-:R-:W0:Y:S02]  /*56b0*/  LDC.64 R8, c[0x4][RZ] ;  /* 0x01000000ff087b82 */ /* 0x019e240000000a00 */
[----:B0-----:R-:W3:Y:S02]  /*56c0*/  LDG.E R8, desc[UR6][R8.64] ;  /* 0x0000000608087981 */ /* 0x001ee4000c1e1900 */
[----:B---3--:R-:W-:-:S13]  /*56d0*/  ISETP.NE.AND P0, PT, R8, RZ, PT ;  /* 0x000000ff0800720c */ /* 0x008fda0003f05270 */
[----:B------:R-:W-:Y:S05]  /*56e0*/  @!P0 BRA `(.L_x_113) ;  /* 0xffffffd800a48947 */ /* 0x000fea000383ffff */
[----:B------:R-:W-:Y:S05]  /*56f0*/  EXIT ;  /* 0x000000000000794d */ /* 0x000fea0003800000 */
        .weak           $__internal_0_$__cuda_sm3x_div_rn_noftz_f32_slowpath
        .type           $__internal_0_$__cuda_sm3x_div_rn_noftz_f32_slowpath,@function
        .size           $__internal_0_$__cuda_sm3x_div_rn_noftz_f32_slowpath,(.L_x_126 - $__internal_0_$__cuda_sm3x_div_rn_noftz_f32_slowpath)
$__internal_0_$__cuda_sm3x_div_rn_noftz_f32_slowpath:
[----:B------:R-:W-:Y:S01]  /*5700*/  SHF.R.U32.HI R25, RZ, 0x17, R0 ;  /* 0x00000017ff197819 */ /* 0x000fe20000011600 */
[----:B------:R-:W-:Y:S01]  /*5710*/  BSSY.RECONVERGENT B1, `(.L_x_114) ;  /* 0x0000062000017945 */ /* 0x000fe20003800200 */
[----:B------:R-:W-:Y:S02]  /*5720*/  SHF.R.U32.HI R28, RZ, 0x17, R3 ;  /* 0x00000017ff1c7819 */ /* 0x000fe40000011603 */
[----:B------:R-:W-:Y:S02]  /*5730*/  LOP3.LUT R25, R25, 0xff, RZ, 0xc0, !PT ;  /* 0x000000ff19197812 */ /* 0x000fe400078ec0ff */
[----:B------:R-:W-:Y:S02]  /*5740*/  LOP3.LUT R28, R28, 0xff, RZ, 0xc0, !PT ;  /* 0x000000ff1c1c7812 */ /* 0x000fe400078ec0ff */
[----:B------:R-:W-:-:S03]  /*5750*/  IADD3 R29, PT, PT, R25, -0x1, RZ ;  /* 0xffffffff191d7810 */ /* 0x000fc60007ffe0ff */
[----:B------:R-:W-:Y:S01]  /*5760*/  VIADD R30, R28, 0xffffffff ;  /* 0xffffffff1c1e7836 */ /* 0x000fe20000000000 */
[----:B------:R-:W-:-:S04]  /*5770*/  ISETP.GT.U32.AND P0, PT, R29, 0xfd, PT ;  /* 0x000000fd1d00780c */ /* 0x000fc80003f04070 */
[----:B------:R-:W-:-:S13]  /*5780*/  ISETP.GT.U32.OR P0, PT, R30, 0xfd, P0 ;  /* 0x000000fd1e00780c */ /* 0x000fda0000704470 */
[----:B------:R-:W-:Y:S01]  /*5790*/  @!P0 MOV R26, RZ ;  /* 0x000000ff001a8202 */ /* 0x000fe20000000f00 */
[----:B------:R-:W-:Y:S06]  /*57a0*/  @!P0 BRA `(.L_x_115) ;  /* 0x00000000005c8947 */ /* 0x000fec0003800000 */
[----:B------:R-:W-:Y:S02]  /*57b0*/  FSETP.GTU.FTZ.AND P0, PT, |R3|, +INF , PT ;  /* 0x7f8000000300780b */ /* 0x000fe40003f1c200 */
[----:B------:R-:W-:-:S04]  /*57c0*/  FSETP.GTU.FTZ.AND P1, PT, |R0|, +INF , PT ;  /* 0x7f8000000000780b */ /* 0x000fc80003f3c200 */
[----:B------:R-:W-:-:S13]  /*57d0*/  PLOP3.LUT P0, PT, P0, P1, PT, 0xf8, 0x8f ;  /* 0x00000000008f781c */ /* 0x000fda0000703f70 */
[----:B------:R-:W-:Y:S05]  /*57e0*/  @P0 BRA `(.L_x_116) ;  /* 0x00000004004c0947 */ /* 0x000fea0003800000 */
[----:B------:R-:W-:-:S13]  /*57f0*/  LOP3.LUT P0, RZ, R0, 0x7fffffff, R3, 0xc8, !PT ;  /* 0x7fffffff00ff7812 */ /* 0x000fda000780c803 */
[----:B------:R-:W-:Y:S05]  /*5800*/  @!P0 BRA `(.L_x_117) ;  /* 0x00000004003c8947 */ /* 0x000fea0003800000 */
[C---:B------:R-:W-:Y:S02]  /*5810*/  FSETP.NEU.FTZ.AND P0, PT, |R3|.reuse, +INF , PT ;  /* 0x7f8000000300780b */ /* 0x040fe40003f1d200 */
[----:B------:R-:W-:Y:S02]  /*5820*/  FSETP.NEU.FTZ.AND P3, PT, |R0|, +INF , PT ;  /* 0x7f8000000000780b */ /* 0x000fe40003f7d200 */
[----:B------:R-:W-:-:S11]  /*5830*/  FSETP.NEU.FTZ.AND P1, PT, |R3|, +INF , PT ;  /* 0x7f8000000300780b */ /* 0x000fd60003f3d200 */
[----:B------:R-:W-:Y:S05]  /*5840*/  @!P3 BRA !P0, `(.L_x_117) ;  /* 0x00000004002cb947 */ /* 0x000fea0004000000 */
[----:B------:R-:W-:-:S04]  /*5850*/  LOP3.LUT P0, RZ, R3, 0x7fffffff, RZ, 0xc0, !PT ;  /* 0x7fffffff03ff7812 */ /* 0x000fc8000780c0ff */
[----:B------:R-:W-:-:S13]  /*5860*/  PLOP3.LUT P0, PT, P3, P0, PT, 0x2f, 0xf2 ;  /* 0x0000000000f2781c */ /* 0x000fda0001f00577 */
[----:B------:R-:W-:Y:S05]  /*5870*/  @P0 BRA `(.L_x_118) ;  /* 0x0000000400180947 */ /* 0x000fea0003800000 */
[----:B------:R-:W-:-:S04]  /*5880*/  LOP3.LUT P0, RZ, R0, 0x7fffffff, RZ, 0xc0, !PT ;  /* 0x7fffffff00ff7812 */ /* 0x000fc8000780c0ff */
[----:B------:R-:W-:-:S13]  /*5890*/  PLOP3.LUT P0, PT, P1, P0, PT, 0x2f, 0xf2 ;  /* 0x0000000000f2781c */ /* 0x000fda0000f00577 */
[----:B------:R-:W-:Y:S05]  /*58a0*/  @P0 BRA `(.L_x_119) ;  /* 0x0000000400000947 */ /* 0x000fea0003800000 */
[----:B------:R-:W-:Y:S02]  /*58b0*/  ISETP.GE.AND P0, PT, R30, RZ, PT ;  /* 0x000000ff1e00720c */ /* 0x000fe40003f06270 */
[----:B------:R-:W-:-:S11]  /*58c0*/  ISETP.GE.AND P1, PT, R29, RZ, PT ;  /* 0x000000ff1d00720c */ /* 0x000fd60003f26270 */
[----:B------:R-:W-:Y:S01]  /*58d0*/  @P0 MOV R26, RZ ;  /* 0x000000ff001a0202 */ /* 0x000fe20000000f00 */
[----:B------:R-:W-:Y:S02]  /*58e0*/  @!P0 IMAD.MOV.U32 R26, RZ, RZ, -0x40 ;  /* 0xffffffc0ff1a8424 */ /* 0x000fe400078e00ff */
[----:B------:R-:W-:Y:S01]  /*58f0*/  @!P0 FFMA R3, R3, 1.84467440737095516160e+19, RZ ;  /* 0x5f80000003038823 */ /* 0x000fe200000000ff */
[----:B------:R-:W-:Y:S02]  /*5900*/  @!P1 FFMA R0, R0, 1.84467440737095516160e+19, RZ ;  /* 0x5f80000000009823 */ /* 0x000fe400000000ff */
[----:B------:R-:W-:-:S07]  /*5910*/  @!P1 IADD3 R26, PT, PT, R26, 0x40, RZ ;  /* 0x000000401a1a9810 */ /* 0x000fce0007ffe0ff */
.L_x_115:
[----:B------:R-:W-:Y:S01]  /*5920*/  LEA R29, R25, 0xc0800000, 0x17 ;  /* 0xc0800000191d7811 */ /* 0x000fe200078eb8ff */
[----:B------:R-:W-:Y:S01]  /*5930*/  VIADD R28, R28, 0xffffff81 ;  /* 0xffffff811c1c7836 */ /* 0x000fe20000000000 */
[----:B------:R-:W-:Y:S02]  /*5940*/  BSSY.RECONVERGENT B2, `(.L_x_120) ;  /* 0x0000035000027945 */ /* 0x000fe40003800200 */
[----:B------:R-:W-:Y:S01]  /*5950*/  IADD3 R32, PT, PT, -R29, R0, RZ ;  /* 0x000000001d207210 */ /* 0x000fe20007ffe1ff */
[C---:B------:R-:W-:Y:S01]  /*5960*/  IMAD R0, R28.reuse, -0x800000, R3 ;  /* 0xff8000001c007824 */ /* 0x040fe200078e0203 */
[----:B------:R-:W-:Y:S02]  /*5970*/  IADD3 R25, PT, PT, R28, 0x7f, -R25 ;  /* 0x0000007f1c197810 */ /* 0x000fe40007ffe819 */
[----:B------:R-:W0:Y:S01]  /*5980*/  MUFU.RCP R30, R32 ;  /* 0x00000020001e7308 */ /* 0x000e220000001000 */
[----:B------:R-:W-:Y:S01]  /*5990*/  FADD.FTZ R29, -R32, -RZ ;  /* 0x800000ff201d7221 */ /* 0x000fe20000010100 */
[----:B------:R-:W-:-:S03]  /*59a0*/  IADD3 R25, PT, PT, R25, R26, RZ ;  /* 0x0000001a19197210 */ /* 0x000fc60007ffe0ff */
[----:B0-----:R-:W-:-:S04]  /*59b0*/  FFMA R31, R30, R29, 1 ;  /* 0x3f8000001e1f7423 */ /* 0x001fc8000000001d */
[----:B------:R-:W-:-:S04]  /*59c0*/  FFMA R31, R30, R31, R30 ;  /* 0x0000001f1e1f7223 */ /* 0x000fc8000000001e */
[----:B------:R-:W-:-:S04]  /*59d0*/  FFMA R30, R0, R31, RZ ;  /* 0x0000001f001e7223 */ /* 0x000fc800000000ff */
[----:B------:R-:W-:-:S04]  /*59e0*/  FFMA R3, R29, R30, R0 ;  /* 0x0000001e1d037223 */ /* 0x000fc80000000000 */
[----:B------:R-:W-:-:S04]  /*59f0*/  FFMA R30, R31, R3, R30 ;  /* 0x000000031f1e7223 */ /* 0x000fc8000000001e */
[----:B------:R-:W-:-:S04]  /*5a00*/  FFMA R29, R29, R30, R0 ;  /* 0x0000001e1d1d7223 */ /* 0x000fc80000000000 */
[----:B------:R-:W-:-:S05]  /*5a10*/  FFMA R0, R31, R29, R30 ;  /* 0x0000001d1f007223 */ /* 0x000fca000000001e */
[----:B------:R-:W-:-:S04]  /*5a20*/  SHF.R.U32.HI R3, RZ, 0x17, R0 ;  /* 0x00000017ff037819 */ /* 0x000fc80000011600 */
[----:B------:R-:W-:-:S04]  /*5a30*/  LOP3.LUT R26, R3, 0xff, RZ, 0xc0, !PT ;  /* 0x000000ff031a7812 */ /* 0x000fc800078ec0ff */
[----:B------:R-:W-:-:S05]  /*5a40*/  IADD3 R3, PT, PT, R26, R25, RZ ;  /* 0x000000191a037210 */ /* 0x000fca0007ffe0ff */
[----:B------:R-:W-:-:S05]  /*5a50*/  VIADD R26, R3, 0xffffffff ;  /* 0xffffffff031a7836 */ /* 0x000fca0000000000 */
[----:B------:R-:W-:-:S13]  /*5a60*/  ISETP.GE.U32.AND P0, PT, R26, 0xfe, PT ;  /* 0x000000fe1a00780c */ /* 0x000fda0003f06070 */
[----:B------:R-:W-:Y:S05]  /*5a70*/  @!P0 BRA `(.L_x_121) ;  /* 0x0000000000808947 */ /* 0x000fea0003800000 */
[----:B------:R-:W-:-:S13]  /*5a80*/  ISETP.GT.AND P0, PT, R3, 0xfe, PT ;  /* 0x000000fe0300780c */ /* 0x000fda0003f04270 */
[----:B------:R-:W-:Y:S05]  /*5a90*/  @P0 BRA `(.L_x_122) ;  /* 0x00000000006c0947 */ /* 0x000fea0003800000 */
[----:B------:R-:W-:-:S13]  /*5aa0*/  ISETP.GE.AND P0, PT, R3, 0x1, PT ;  /* 0x000000010300780c */ /* 0x000fda0003f06270 */
[----:B------:R-:W-:Y:S05]  /*5ab0*/  @P0 BRA `(.L_x_123) ;  /* 0x0000000000740947 */ /* 0x000fea0003800000 */
[----:B------:R-:W-:Y:S02]  /*5ac0*/  ISETP.GE.AND P0, PT, R3, -0x18, PT ;  /* 0xffffffe80300780c */ /* 0x000fe40003f06270 */
[----:B------:R-:W-:-:S11]  /*5ad0*/  LOP3.LUT R0, R0, 0x80000000, RZ, 0xc0, !PT ;  /* 0x8000000000007812 */ /* 0x000fd600078ec0ff */
[----:B------:R-:W-:Y:S05]  /*5ae0*/  @!P0 BRA `(.L_x_123) ;  /* 0x0000000000688947 */ /* 0x000fea0003800000 */
[CCC-:B------:R-:W-:Y:S01]  /*5af0*/  FFMA.RZ R26, R31.reuse, R29.reuse, R30.reuse ;  /* 0x0000001d1f1a7223 */ /* 0x1c0fe2000000c01e */
[CCC-:B------:R-:W-:Y:S01]  /*5b00*/  FFMA.RP R25, R31.reuse, R29.reuse, R30.reuse ;  /* 0x0000001d1f197223 */ /* 0x1c0fe2000000801e */
[----:B------:R-:W-:Y:S01]  /*5b10*/  FFMA.RM R30, R31, R29, R30 ;  /* 0x0000001d1f1e7223 */ /* 0x000fe2000000401e */
[C---:B------:R-:W-:Y:S02]  /*5b20*/  IADD3 R28, PT, PT, R3.reuse, 0x20, RZ ;  /* 0x00000020031c7810 */ /* 0x040fe40007ffe0ff */
[----:B------:R-:W-:Y:S02]  /*5b30*/  LOP3.LUT R26, R26, 0x7fffff, RZ, 0xc0, !PT ;  /* 0x007fffff1a1a7812 */ /* 0x000fe400078ec0ff */
[C---:B------:R-:W-:Y:S02]  /*5b40*/  ISETP.NE.AND P3, PT, R3.reuse, RZ, PT ;  /* 0x000000ff0300720c */ /* 0x040fe40003f65270 */
[----:B------:R-:W-:Y:S02]  /*5b50*/  LOP3.LUT R29, R26, 0x800000, RZ, 0xfc, !PT ;  /* 0x008000001a1d7812 */ /* 0x000fe400078efcff */
[----:B------:R-:W-:-:S02]  /*5b60*/  ISETP.NE.AND P1, PT, R3, RZ, PT ;  /* 0x000000ff0300720c */ /* 0x000fc40003f25270 */
[----:B------:R-:W-:Y:S02]  /*5b70*/  IADD3 R3, PT, PT, -R3, RZ, RZ ;  /* 0x000000ff03037210 */ /* 0x000fe40007ffe1ff */
[----:B------:R-:W-:Y:S02]  /*5b80*/  SHF.L.U32 R28, R29, R28, RZ ;  /* 0x0000001c1d1c7219 */ /* 0x000fe400000006ff */
[----:B------:R-:W-:Y:S02]  /*5b90*/  FSETP.NEU.FTZ.AND P0, PT, R25, R30, PT ;  /* 0x0000001e1900720b */ /* 0x000fe40003f1d000 */
[----:B------:R-:W-:Y:S02]  /*5ba0*/  SEL R26, R3, RZ, P3 ;  /* 0x000000ff031a7207 */ /* 0x000fe40001800000 */
[----:B------:R-:W-:Y:S02]  /*5bb0*/  ISETP.NE.AND P1, PT, R28, RZ, P1 ;  /* 0x000000ff1c00720c */ /* 0x000fe40000f25270 */
[----:B------:R-:W-:-:S02]  /*5bc0*/  SHF.R.U32.HI R26, RZ, R26, R29 ;  /* 0x0000001aff1a7219 */ /* 0x000fc4000001161d */
[----:B------:R-:W-:Y:S02]  /*5bd0*/  PLOP3.LUT P0, PT, P0, P1, PT, 0xf8, 0x8f ;  /* 0x00000000008f781c */ /* 0x000fe40000703f70 */
[----:B------:R-:W-:Y:S02]  /*5be0*/  SHF.R.U32.HI R25, RZ, 0x1, R26 ;  /* 0x00000001ff197819 */ /* 0x000fe4000001161a */
[----:B------:R-:W-:-:S04]  /*5bf0*/  SEL R28, RZ, 0x1, !P0 ;  /* 0x00000001ff1c7807 */ /* 0x000fc80004000000 */
[----:B------:R-:W-:-:S04]  /*5c00*/  LOP3.LUT R3, R28, 0x1, R25, 0xf8, !PT ;  /* 0x000000011c037812 */ /* 0x000fc800078ef819 */
[----:B------:R-:W-:-:S05]  /*5c10*/  LOP3.LUT R26, R3, R26, RZ, 0xc0, !PT ;  /* 0x0000001a031a7212 */ /* 0x000fca00078ec0ff */
[----:B------:R-:W-:-:S05]  /*5c20*/  IMAD.IADD R25, R25, 0x1, R26 ;  /* 0x0000000119197824 */ /* 0x000fca00078e021a */
[----:B------:R-:W-:Y:S01]  /*5c30*/  LOP3.LUT R0, R25, R0, RZ, 0xfc, !PT ;  /* 0x0000000019007212 */ /* 0x000fe200078efcff */
[----:B------:R-:W-:Y:S06]  /*5c40*/  BRA `(.L_x_123) ;  /* 0x0000000000107947 */ /* 0x000fec0003800000 */
.L_x_122:
[----:B------:R-:W-:-:S04]  /*5c50*/  LOP3.LUT R0, R0, 0x80000000, RZ, 0xc0, !PT ;  /* 0x8000000000007812 */ /* 0x000fc800078ec0ff */
[----:B------:R-:W-:Y:S01]  /*5c60*/  LOP3.LUT R0, R0, 0x7f800000, RZ, 0xfc, !PT ;  /* 0x7f80000000007812 */ /* 0x000fe200078efcff */
[----:B------:R-:W-:Y:S06]  /*5c70*/  BRA `(.L_x_123) ;  /* 0x0000000000047947 */ /* 0x000fec0003800000 */
.L_x_121:
[----:B------:R-:W-:-:S07]  /*5c80*/  LEA R0, R25, R0, 0x17 ;  /* 0x0000000019007211 */ /* 0x000fce00078eb8ff */
.L_x_123:
[----:B------:R-:W-:Y:S05]  /*5c90*/  BSYNC.RECONVERGENT B2 ;  /* 0x0000000000027941 */ /* 0x000fea0003800200 */
.L_x_120:
[----:B------:R-:W-:Y:S05]  /*5ca0*/  BRA `(.L_x_124) ;  /* 0x0000000000207947 */ /* 0x000fea0003800000 */
.L_x_119:
[----:B------:R-:W-:-:S04]  /*5cb0*/  LOP3.LUT R0, R0, 0x80000000, R3, 0x48, !PT ;  /* 0x8000000000007812 */ /* 0x000fc800078e4803 */
[----:B------:R-:W-:Y:S01]  /*5cc0*/  LOP3.LUT R0, R0, 0x7f800000, RZ, 0xfc, !PT ;  /* 0x7f80000000007812 */ /* 0x000fe200078efcff */
[----:B------:R-:W-:Y:S06]  /*5cd0*/  BRA `(.L_x_124) ;  /* 0x0000000000147947 */ /* 0x000fec0003800000 */
.L_x_118:
[----:B------:R-:W-:Y:S01]  /*5ce0*/  LOP3.LUT R0, R0, 0x80000000, R3, 0x48, !PT ;  /* 0x8000000000007812 */ /* 0x000fe200078e4803 */
[----:B------:R-:W-:Y:S06]  /*5cf0*/  BRA `(.L_x_124) ;  /* 0x00000000000c7947 */ /* 0x000fec0003800000 */
.L_x_117:
[----:B------:R-:W0:Y:S01]  /*5d00*/  MUFU.RSQ R0, -QNAN ;  /* 0xffc0000000007908 */ /* 0x000e220000001400 */
[----:B------:R-:W-:Y:S05]  /*5d10*/  BRA `(.L_x_124) ;  /* 0x0000000000047947 */ /* 0x000fea0003800000 */
.L_x_116:
[----:B------:R-:W-:-:S07]  /*5d20*/  FADD.FTZ R0, R3, R0 ;  /* 0x0000000003007221 */ /* 0x000fce0000010000 */
.L_x_124:
[----:B------:R-:W-:Y:S05]  /*5d30*/  BSYNC.RECONVERGENT B1 ;  /* 0x0000000000017941 */ /* 0x000fea0003800200 */
.L_x_114:
[----:B------:R-:W-:-:S04]  /*5d40*/  HFMA2 R25, -RZ, RZ, 0, 0 ;  /* 0x00000000ff197431 */ /* 0x000fc800000001ff */
[----:B0-----:R-:W-:Y:S05]  /*5d50*/  RET.REL.NODEC R24 `(_Z21solveJacobiRichardsonPfS_S_S_S_S_i) ;  /* 0xffffffa018a87950 */ /* 0x001fea0003c3ffff */
.L_x_125:
[----:B------:R-:W-:-:S00]  /*5d60*/  BRA `(.L_x_125) ;  /* 0xfffffffc00fc7947 */ /* 0x000fc0000383ffff */
[----:B------:R-:W-:-:S00]  /*5d70*/  NOP ;  /* 0x0000000000007918 */ /* 0x000fc00000000000 */
        /* <DEDUP_REMOVED lines=8> */
.L_x_126:


//--------------------- .nv.shared.reserved.0     --------------------------
	.section	.nv.shared.reserved.0,"aw",@nobits
	.weak		__nv_reservedSMEM_offset_0_alias
	.size		__nv_reservedSMEM_offset_0_alias, 0, 64
	.other		__nv_reservedSMEM_offset_0_alias,@"STO_CUDA_RESERVED_SHARED STV_DEFAULT"
__nv_reservedSMEM_offset_0_alias:
	.zero		0
	.zero		64


//--------------------- .nv.global                --------------------------
	.section	.nv.global,"aw",@nobits
	.align	4
.nv.global:
	.type		reachedErrorTolerance,@object
	.size		reachedErrorTolerance,(.L_0 - reachedErrorTolerance)
reachedErrorTolerance:
	.zero		4
.L_0:


//--------------------- .nv.constant0._Z21solveJacobiRichardsonPfS_S_S_S_S_i --------------------------
	.section	.nv.constant0._Z21solveJacobiRichardsonPfS_S_S_S_S_i,"a",@progbits
	.sectionflags	@""
	.align	4
.nv.constant0._Z21solveJacobiRichardsonPfS_S_S_S_S_i:
	.zero		948


//--------------------- SYMBOLS --------------------------

	.type		.nv.reservedSmem.offset0,@object
	.size		.nv.reservedSmem.offset0,0x4
